//
// Generated by NVIDIA NVVM Compiler
//
// Compiler Build ID: CL-36424714
// Cuda compilation tools, release 13.0, V13.0.88
// Based on NVVM 20.0.0
//

.version 9.0
.target sm_100
.address_size 64

	// .globl	_Z27flashcore_fused_wmma_kernelPK6__halfS1_S1_PS_fiiii
.const .align 4 .b8 WMMA_ACCUM_LUT[2048] = {0, 0, 0, 0, 0, 0, 0, 0, 0, 0, 0, 0, 1, 0, 0, 0, 0, 0, 0, 0, 8, 0, 0, 0, 0, 0, 0, 0, 9, 0, 0, 0, 8, 0, 0, 0, 0, 0, 0, 0, 8, 0, 0, 0, 1, 0, 0, 0, 8, 0, 0, 0, 8, 0, 0, 0, 8, 0, 0, 0, 9, 0, 0, 0, 0, 0, 0, 0, 2, 0, 0, 0, 0, 0, 0, 0, 3, 0, 0, 0, 0, 0, 0, 0, 10, 0, 0, 0, 0, 0, 0, 0, 11, 0, 0, 0, 8, 0, 0, 0, 2, 0, 0, 0, 8, 0, 0, 0, 3, 0, 0, 0, 8, 0, 0, 0, 10, 0, 0, 0, 8, 0, 0, 0, 11, 0, 0, 0, 0, 0, 0, 0, 4, 0, 0, 0, 0, 0, 0, 0, 5, 0, 0, 0, 0, 0, 0, 0, 12, 0, 0, 0, 0, 0, 0, 0, 13, 0, 0, 0, 8, 0, 0, 0, 4, 0, 0, 0, 8, 0, 0, 0, 5, 0, 0, 0, 8, 0, 0, 0, 12, 0, 0, 0, 8, 0, 0, 0, 13, 0, 0, 0, 0, 0, 0, 0, 6, 0, 0, 0, 0, 0, 0, 0, 7, 0, 0, 0, 0, 0, 0, 0, 14, 0, 0, 0, 0, 0, 0, 0, 15, 0, 0, 0, 8, 0, 0, 0, 6, 0, 0, 0, 8, 0, 0, 0, 7, 0, 0, 0, 8, 0, 0, 0, 14, 0, 0, 0, 8, 0, 0, 0, 15, 0, 0, 0, 1, 0, 0, 0, 0, 0, 0, 0, 1, 0, 0, 0, 1, 0, 0, 0, 1, 0, 0, 0, 8, 0, 0, 0, 1, 0, 0, 0, 9, 0, 0, 0, 9, 0, 0, 0, 0, 0, 0, 0, 9, 0, 0, 0, 1, 0, 0, 0, 9, 0, 0, 0, 8, 0, 0, 0, 9, 0, 0, 0, 9, 0, 0, 0, 1, 0, 0, 0, 2, 0, 0, 0, 1, 0, 0, 0, 3, 0, 0, 0, 1, 0, 0, 0, 10, 0, 0, 0, 1, 0, 0, 0, 11, 0, 0, 0, 9, 0, 0, 0, 2, 0, 0, 0, 9, 0, 0, 0, 3, 0, 0, 0, 9, 0, 0, 0, 10, 0, 0, 0, 9, 0, 0, 0, 11, 0, 0, 0, 1, 0, 0, 0, 4, 0, 0, 0, 1, 0, 0, 0, 5, 0, 0, 0, 1, 0, 0, 0, 12, 0, 0, 0, 1, 0, 0, 0, 13, 0, 0, 0, 9, 0, 0, 0, 4, 0, 0, 0, 9, 0, 0, 0, 5, 0, 0, 0, 9, 0, 0, 0, 12, 0, 0, 0, 9, 0, 0, 0, 13, 0, 0, 0, 1, 0, 0, 0, 6, 0, 0, 0, 1, 0, 0, 0, 7, 0, 0, 0, 1, 0, 0, 0, 14, 0, 0, 0, 1, 0, 0, 0, 15, 0, 0, 0, 9, 0, 0, 0, 6, 0, 0, 0, 9, 0, 0, 0, 7, 0, 0, 0, 9, 0, 0, 0, 14, 0, 0, 0, 9, 0, 0, 0, 15, 0, 0, 0, 2, 0, 0, 0, 0, 0, 0, 0, 2, 0, 0, 0, 1, 0, 0, 0, 2, 0, 0, 0, 8, 0, 0, 0, 2, 0, 0, 0, 9, 0, 0, 0, 10, 0, 0, 0, 0, 0, 0, 0, 10, 0, 0, 0, 1, 0, 0, 0, 10, 0, 0, 0, 8, 0, 0, 0, 10, 0, 0, 0, 9, 0, 0, 0, 2, 0, 0, 0, 2, 0, 0, 0, 2, 0, 0, 0, 3, 0, 0, 0, 2, 0, 0, 0, 10, 0, 0, 0, 2, 0, 0, 0, 11, 0, 0, 0, 10, 0, 0, 0, 2, 0, 0, 0, 10, 0, 0, 0, 3, 0, 0, 0, 10, 0, 0, 0, 10, 0, 0, 0, 10, 0, 0, 0, 11, 0, 0, 0, 2, 0, 0, 0, 4, 0, 0, 0, 2, 0, 0, 0, 5, 0, 0, 0, 2, 0, 0, 0, 12, 0, 0, 0, 2, 0, 0, 0, 13, 0, 0, 0, 10, 0, 0, 0, 4, 0, 0, 0, 10, 0, 0, 0, 5, 0, 0, 0, 10, 0, 0, 0, 12, 0, 0, 0, 10, 0, 0, 0, 13, 0, 0, 0, 2, 0, 0, 0, 6, 0, 0, 0, 2, 0, 0, 0, 7, 0, 0, 0, 2, 0, 0, 0, 14, 0, 0, 0, 2, 0, 0, 0, 15, 0, 0, 0, 10, 0, 0, 0, 6, 0, 0, 0, 10, 0, 0, 0, 7, 0, 0, 0, 10, 0, 0, 0, 14, 0, 0, 0, 10, 0, 0, 0, 15, 0, 0, 0, 3, 0, 0, 0, 0, 0, 0, 0, 3, 0, 0, 0, 1, 0, 0, 0, 3, 0, 0, 0, 8, 0, 0, 0, 3, 0, 0, 0, 9, 0, 0, 0, 11, 0, 0, 0, 0, 0, 0, 0, 11, 0, 0, 0, 1, 0, 0, 0, 11, 0, 0, 0, 8, 0, 0, 0, 11, 0, 0, 0, 9, 0, 0, 0, 3, 0, 0, 0, 2, 0, 0, 0, 3, 0, 0, 0, 3, 0, 0, 0, 3, 0, 0, 0, 10, 0, 0, 0, 3, 0, 0, 0, 11, 0, 0, 0, 11, 0, 0, 0, 2, 0, 0, 0, 11, 0, 0, 0, 3, 0, 0, 0, 11, 0, 0, 0, 10, 0, 0, 0, 11, 0, 0, 0, 11, 0, 0, 0, 3, 0, 0, 0, 4, 0, 0, 0, 3, 0, 0, 0, 5, 0, 0, 0, 3, 0, 0, 0, 12, 0, 0, 0, 3, 0, 0, 0, 13, 0, 0, 0, 11, 0, 0, 0, 4, 0, 0, 0, 11, 0, 0, 0, 5, 0, 0, 0, 11, 0, 0, 0, 12, 0, 0, 0, 11, 0, 0, 0, 13, 0, 0, 0, 3, 0, 0, 0, 6, 0, 0, 0, 3, 0, 0, 0, 7, 0, 0, 0, 3, 0, 0, 0, 14, 0, 0, 0, 3, 0, 0, 0, 15, 0, 0, 0, 11, 0, 0, 0, 6, 0, 0, 0, 11, 0, 0, 0, 7, 0, 0, 0, 11, 0, 0, 0, 14, 0, 0, 0, 11, 0, 0, 0, 15, 0, 0, 0, 4, 0, 0, 0, 0, 0, 0, 0, 4, 0, 0, 0, 1, 0, 0, 0, 4, 0, 0, 0, 8, 0, 0, 0, 4, 0, 0, 0, 9, 0, 0, 0, 12, 0, 0, 0, 0, 0, 0, 0, 12, 0, 0, 0, 1, 0, 0, 0, 12, 0, 0, 0, 8, 0, 0, 0, 12, 0, 0, 0, 9, 0, 0, 0, 4, 0, 0, 0, 2, 0, 0, 0, 4, 0, 0, 0, 3, 0, 0, 0, 4, 0, 0, 0, 10, 0, 0, 0, 4, 0, 0, 0, 11, 0, 0, 0, 12, 0, 0, 0, 2, 0, 0, 0, 12, 0, 0, 0, 3, 0, 0, 0, 12, 0, 0, 0, 10, 0, 0, 0, 12, 0, 0, 0, 11, 0, 0, 0, 4, 0, 0, 0, 4, 0, 0, 0, 4, 0, 0, 0, 5, 0, 0, 0, 4, 0, 0, 0, 12, 0, 0, 0, 4, 0, 0, 0, 13, 0, 0, 0, 12, 0, 0, 0, 4, 0, 0, 0, 12, 0, 0, 0, 5, 0, 0, 0, 12, 0, 0, 0, 12, 0, 0, 0, 12, 0, 0, 0, 13, 0, 0, 0, 4, 0, 0, 0, 6, 0, 0, 0, 4, 0, 0, 0, 7, 0, 0, 0, 4, 0, 0, 0, 14, 0, 0, 0, 4, 0, 0, 0, 15, 0, 0, 0, 12, 0, 0, 0, 6, 0, 0, 0, 12, 0, 0, 0, 7, 0, 0, 0, 12, 0, 0, 0, 14, 0, 0, 0, 12, 0, 0, 0, 15, 0, 0, 0, 5, 0, 0, 0, 0, 0, 0, 0, 5, 0, 0, 0, 1, 0, 0, 0, 5, 0, 0, 0, 8, 0, 0, 0, 5, 0, 0, 0, 9, 0, 0, 0, 13, 0, 0, 0, 0, 0, 0, 0, 13, 0, 0, 0, 1, 0, 0, 0, 13, 0, 0, 0, 8, 0, 0, 0, 13, 0, 0, 0, 9, 0, 0, 0, 5, 0, 0, 0, 2, 0, 0, 0, 5, 0, 0, 0, 3, 0, 0, 0, 5, 0, 0, 0, 10, 0, 0, 0, 5, 0, 0, 0, 11, 0, 0, 0, 13, 0, 0, 0, 2, 0, 0, 0, 13, 0, 0, 0, 3, 0, 0, 0, 13, 0, 0, 0, 10, 0, 0, 0, 13, 0, 0, 0, 11, 0, 0, 0, 5, 0, 0, 0, 4, 0, 0, 0, 5, 0, 0, 0, 5, 0, 0, 0, 5, 0, 0, 0, 12, 0, 0, 0, 5, 0, 0, 0, 13, 0, 0, 0, 13, 0, 0, 0, 4, 0, 0, 0, 13, 0, 0, 0, 5, 0, 0, 0, 13, 0, 0, 0, 12, 0, 0, 0, 13, 0, 0, 0, 13, 0, 0, 0, 5, 0, 0, 0, 6, 0, 0, 0, 5, 0, 0, 0, 7, 0, 0, 0, 5, 0, 0, 0, 14, 0, 0, 0, 5, 0, 0, 0, 15, 0, 0, 0, 13, 0, 0, 0, 6, 0, 0, 0, 13, 0, 0, 0, 7, 0, 0, 0, 13, 0, 0, 0, 14, 0, 0, 0, 13, 0, 0, 0, 15, 0, 0, 0, 6, 0, 0, 0, 0, 0, 0, 0, 6, 0, 0, 0, 1, 0, 0, 0, 6, 0, 0, 0, 8, 0, 0, 0, 6, 0, 0, 0, 9, 0, 0, 0, 14, 0, 0, 0, 0, 0, 0, 0, 14, 0, 0, 0, 1, 0, 0, 0, 14, 0, 0, 0, 8, 0, 0, 0, 14, 0, 0, 0, 9, 0, 0, 0, 6, 0, 0, 0, 2, 0, 0, 0, 6, 0, 0, 0, 3, 0, 0, 0, 6, 0, 0, 0, 10, 0, 0, 0, 6, 0, 0, 0, 11, 0, 0, 0, 14, 0, 0, 0, 2, 0, 0, 0, 14, 0, 0, 0, 3, 0, 0, 0, 14, 0, 0, 0, 10, 0, 0, 0, 14, 0, 0, 0, 11, 0, 0, 0, 6, 0, 0, 0, 4, 0, 0, 0, 6, 0, 0, 0, 5, 0, 0, 0, 6, 0, 0, 0, 12, 0, 0, 0, 6, 0, 0, 0, 13, 0, 0, 0, 14, 0, 0, 0, 4, 0, 0, 0, 14, 0, 0, 0, 5, 0, 0, 0, 14, 0, 0, 0, 12, 0, 0, 0, 14, 0, 0, 0, 13, 0, 0, 0, 6, 0, 0, 0, 6, 0, 0, 0, 6, 0, 0, 0, 7, 0, 0, 0, 6, 0, 0, 0, 14, 0, 0, 0, 6, 0, 0, 0, 15, 0, 0, 0, 14, 0, 0, 0, 6, 0, 0, 0, 14, 0, 0, 0, 7, 0, 0, 0, 14, 0, 0, 0, 14, 0, 0, 0, 14, 0, 0, 0, 15, 0, 0, 0, 7, 0, 0, 0, 0, 0, 0, 0, 7, 0, 0, 0, 1, 0, 0, 0, 7, 0, 0, 0, 8, 0, 0, 0, 7, 0, 0, 0, 9, 0, 0, 0, 15, 0, 0, 0, 0, 0, 0, 0, 15, 0, 0, 0, 1, 0, 0, 0, 15, 0, 0, 0, 8, 0, 0, 0, 15, 0, 0, 0, 9, 0, 0, 0, 7, 0, 0, 0, 2, 0, 0, 0, 7, 0, 0, 0, 3, 0, 0, 0, 7, 0, 0, 0, 10, 0, 0, 0, 7, 0, 0, 0, 11, 0, 0, 0, 15, 0, 0, 0, 2, 0, 0, 0, 15, 0, 0, 0, 3, 0, 0, 0, 15, 0, 0, 0, 10, 0, 0, 0, 15, 0, 0, 0, 11, 0, 0, 0, 7, 0, 0, 0, 4, 0, 0, 0, 7, 0, 0, 0, 5, 0, 0, 0, 7, 0, 0, 0, 12, 0, 0, 0, 7, 0, 0, 0, 13, 0, 0, 0, 15, 0, 0, 0, 4, 0, 0, 0, 15, 0, 0, 0, 5, 0, 0, 0, 15, 0, 0, 0, 12, 0, 0, 0, 15, 0, 0, 0, 13, 0, 0, 0, 7, 0, 0, 0, 6, 0, 0, 0, 7, 0, 0, 0, 7, 0, 0, 0, 7, 0, 0, 0, 14, 0, 0, 0, 7, 0, 0, 0, 15, 0, 0, 0, 15, 0, 0, 0, 6, 0, 0, 0, 15, 0, 0, 0, 7, 0, 0, 0, 15, 0, 0, 0, 14, 0, 0, 0, 15, 0, 0, 0, 15};
// _ZZ27flashcore_fused_wmma_kernelPK6__halfS1_S1_PS_fiiiiE2sQ has been demoted
// _ZZ27flashcore_fused_wmma_kernelPK6__halfS1_S1_PS_fiiiiE3sKT has been demoted
// _ZZ27flashcore_fused_wmma_kernelPK6__halfS1_S1_PS_fiiiiE2sV has been demoted
// _ZZ27flashcore_fused_wmma_kernelPK6__halfS1_S1_PS_fiiiiE6sS_f32 has been demoted
// _ZZ27flashcore_fused_wmma_kernelPK6__halfS1_S1_PS_fiiiiE2sP has been demoted
// _ZZ27flashcore_fused_wmma_kernelPK6__halfS1_S1_PS_fiiiiE6m_smem has been demoted
// _ZZ27flashcore_fused_wmma_kernelPK6__halfS1_S1_PS_fiiiiE6l_smem has been demoted
// _ZZ27flashcore_fused_wmma_kernelPK6__halfS1_S1_PS_fiiiiE6U_smem has been demoted

.visible .entry _Z27flashcore_fused_wmma_kernelPK6__halfS1_S1_PS_fiiii(
	.param .u64 .ptr .align 1 _Z27flashcore_fused_wmma_kernelPK6__halfS1_S1_PS_fiiii_param_0,
	.param .u64 .ptr .align 1 _Z27flashcore_fused_wmma_kernelPK6__halfS1_S1_PS_fiiii_param_1,
	.param .u64 .ptr .align 1 _Z27flashcore_fused_wmma_kernelPK6__halfS1_S1_PS_fiiii_param_2,
	.param .u64 .ptr .align 1 _Z27flashcore_fused_wmma_kernelPK6__halfS1_S1_PS_fiiii_param_3,
	.param .f32 _Z27flashcore_fused_wmma_kernelPK6__halfS1_S1_PS_fiiii_param_4,
	.param .u32 _Z27flashcore_fused_wmma_kernelPK6__halfS1_S1_PS_fiiii_param_5,
	.param .u32 _Z27flashcore_fused_wmma_kernelPK6__halfS1_S1_PS_fiiii_param_6,
	.param .u32 _Z27flashcore_fused_wmma_kernelPK6__halfS1_S1_PS_fiiii_param_7,
	.param .u32 _Z27flashcore_fused_wmma_kernelPK6__halfS1_S1_PS_fiiii_param_8
)
.maxntid 128
.minnctapersm 2
{
	.reg .pred 	%p<105>;
	.reg .b16 	%rs<43>;
	.reg .b32 	%r<790>;
	.reg .b32 	%f<522>;
	.reg .b64 	%rd<93>;
	// demoted variable
	.shared .align 16 .b8 _ZZ27flashcore_fused_wmma_kernelPK6__halfS1_S1_PS_fiiiiE2sQ[5120];
	// demoted variable
	.shared .align 16 .b8 _ZZ27flashcore_fused_wmma_kernelPK6__halfS1_S1_PS_fiiiiE3sKT[5120];
	// demoted variable
	.shared .align 16 .b8 _ZZ27flashcore_fused_wmma_kernelPK6__halfS1_S1_PS_fiiiiE2sV[5120];
	// demoted variable
	.shared .align 16 .b8 _ZZ27flashcore_fused_wmma_kernelPK6__halfS1_S1_PS_fiiiiE6sS_f32[4096];
	// demoted variable
	.shared .align 16 .b8 _ZZ27flashcore_fused_wmma_kernelPK6__halfS1_S1_PS_fiiiiE2sP[2048];
	// demoted variable
	.shared .align 16 .b8 _ZZ27flashcore_fused_wmma_kernelPK6__halfS1_S1_PS_fiiiiE6m_smem[128];
	// demoted variable
	.shared .align 16 .b8 _ZZ27flashcore_fused_wmma_kernelPK6__halfS1_S1_PS_fiiiiE6l_smem[128];
	// demoted variable
	.shared .align 16 .b8 _ZZ27flashcore_fused_wmma_kernelPK6__halfS1_S1_PS_fiiiiE6U_smem[10240];
	ld.param.u64 	%rd10, [_Z27flashcore_fused_wmma_kernelPK6__halfS1_S1_PS_fiiii_param_0];
	ld.param.u64 	%rd8, [_Z27flashcore_fused_wmma_kernelPK6__halfS1_S1_PS_fiiii_param_1];
	ld.param.u64 	%rd9, [_Z27flashcore_fused_wmma_kernelPK6__halfS1_S1_PS_fiiii_param_2];
	ld.param.u64 	%rd11, [_Z27flashcore_fused_wmma_kernelPK6__halfS1_S1_PS_fiiii_param_3];
	ld.param.f32 	%f51, [_Z27flashcore_fused_wmma_kernelPK6__halfS1_S1_PS_fiiii_param_4];
	ld.param.u32 	%r162, [_Z27flashcore_fused_wmma_kernelPK6__halfS1_S1_PS_fiiii_param_6];
	ld.param.u32 	%r163, [_Z27flashcore_fused_wmma_kernelPK6__halfS1_S1_PS_fiiii_param_7];
	ld.param.u32 	%r164, [_Z27flashcore_fused_wmma_kernelPK6__halfS1_S1_PS_fiiii_param_8];
	cvta.to.global.u64 	%rd1, %rd10;
	cvta.to.global.u64 	%rd2, %rd11;
	mov.u32 	%r165, %ctaid.x;
	mov.u32 	%r764, %tid.x;
	shr.u32 	%r166, %r764, 2;
	and.b32  	%r2, %r166, 16;
	shr.u32 	%r167, %r764, 1;
	and.b32  	%r3, %r167, 16;
	shl.b32 	%r4, %r165, 5;
	add.s32 	%r168, %r4, 32;
	min.s32 	%r169, %r168, %r163;
	sub.s32 	%r5, %r169, %r4;
	setp.ge.s32 	%p2, %r4, %r163;
	@%p2 bra 	$L__BB0_92;
	mov.u32 	%r170, %ctaid.y;
	mov.u32 	%r171, %ctaid.z;
	cvt.u64.u32 	%rd12, %r171;
	cvt.s64.s32 	%rd13, %r162;
	cvt.u64.u32 	%rd14, %r163;
	cvt.s64.s32 	%rd3, %r164;
	cvt.u64.u32 	%rd15, %r170;
	mad.lo.s64 	%rd16, %rd13, %rd12, %rd15;
	mul.lo.s64 	%rd17, %rd3, %rd14;
	mul.lo.s64 	%rd4, %rd17, %rd16;
	// begin inline asm
	{  cvt.rn.f16.f32 %rs5, %f51;}

	// end inline asm
	mul.lo.s32 	%r6, %r5, %r164;
	setp.ge.s32 	%p3, %r764, %r6;
	@%p3 bra 	$L__BB0_8;
	not.b32 	%r172, %r764;
	add.s32 	%r7, %r6, %r172;
	and.b32  	%r173, %r7, 384;
	setp.eq.s32 	%p4, %r173, 384;
	mov.u32 	%r755, %r764;
	@%p4 bra 	$L__BB0_5;
	shr.u32 	%r174, %r7, 7;
	add.s32 	%r175, %r174, 1;
	and.b32  	%r176, %r175, 3;
	neg.s32 	%r753, %r176;
	mov.u32 	%r181, _ZZ27flashcore_fused_wmma_kernelPK6__halfS1_S1_PS_fiiiiE2sQ;
	mov.u32 	%r755, %r764;
$L__BB0_4:
	.pragma "nounroll";
	div.s32 	%r177, %r755, %r164;
	mul.lo.s32 	%r178, %r177, %r164;
	sub.s32 	%r179, %r755, %r178;
	add.s32 	%r180, %r4, %r177;
	cvt.s64.s32 	%rd18, %r180;
	cvt.u64.u32 	%rd19, %r179;
	add.s64 	%rd20, %rd4, %rd19;
	mad.lo.s64 	%rd21, %rd18, %rd3, %rd20;
	shl.b64 	%rd22, %rd21, 1;
	add.s64 	%rd23, %rd1, %rd22;
	ld.global.nc.u16 	%rs7, [%rd23];
	// begin inline asm
	{mul.f16 %rs6,%rs7,%rs5;
}
	// end inline asm
	mad.lo.s32 	%r182, %r177, 160, %r181;
	shl.b32 	%r183, %r179, 1;
	add.s32 	%r184, %r182, %r183;
	st.shared.u16 	[%r184], %rs6;
	add.s32 	%r755, %r755, 128;
	add.s32 	%r753, %r753, 1;
	setp.ne.s32 	%p5, %r753, 0;
	@%p5 bra 	$L__BB0_4;
$L__BB0_5:
	setp.lt.u32 	%p6, %r7, 384;
	@%p6 bra 	$L__BB0_8;
	mov.u32 	%r189, _ZZ27flashcore_fused_wmma_kernelPK6__halfS1_S1_PS_fiiiiE2sQ;
$L__BB0_7:
	div.s32 	%r185, %r755, %r164;
	mul.lo.s32 	%r186, %r185, %r164;
	sub.s32 	%r187, %r755, %r186;
	add.s32 	%r188, %r4, %r185;
	cvt.s64.s32 	%rd24, %r188;
	cvt.u64.u32 	%rd25, %r187;
	add.s64 	%rd26, %rd4, %rd25;
	mad.lo.s64 	%rd27, %rd24, %rd3, %rd26;
	shl.b64 	%rd28, %rd27, 1;
	add.s64 	%rd29, %rd1, %rd28;
	ld.global.nc.u16 	%rs10, [%rd29];
	// begin inline asm
	{mul.f16 %rs9,%rs10,%rs5;
}
	// end inline asm
	mad.lo.s32 	%r190, %r185, 160, %r189;
	shl.b32 	%r191, %r187, 1;
	add.s32 	%r192, %r190, %r191;
	st.shared.u16 	[%r192], %rs9;
	add.s32 	%r193, %r755, 128;
	div.s32 	%r194, %r193, %r164;
	mul.lo.s32 	%r195, %r194, %r164;
	sub.s32 	%r196, %r193, %r195;
	add.s32 	%r197, %r4, %r194;
	cvt.s64.s32 	%rd30, %r197;
	cvt.u64.u32 	%rd31, %r196;
	add.s64 	%rd32, %rd4, %rd31;
	mad.lo.s64 	%rd33, %rd30, %rd3, %rd32;
	shl.b64 	%rd34, %rd33, 1;
	add.s64 	%rd35, %rd1, %rd34;
	ld.global.nc.u16 	%rs13, [%rd35];
	// begin inline asm
	{mul.f16 %rs12,%rs13,%rs5;
}
	// end inline asm
	mad.lo.s32 	%r198, %r194, 160, %r189;
	shl.b32 	%r199, %r196, 1;
	add.s32 	%r200, %r198, %r199;
	st.shared.u16 	[%r200], %rs12;
	add.s32 	%r201, %r755, 256;
	div.s32 	%r202, %r201, %r164;
	mul.lo.s32 	%r203, %r202, %r164;
	sub.s32 	%r204, %r201, %r203;
	add.s32 	%r205, %r4, %r202;
	cvt.s64.s32 	%rd36, %r205;
	cvt.u64.u32 	%rd37, %r204;
	add.s64 	%rd38, %rd4, %rd37;
	mad.lo.s64 	%rd39, %rd36, %rd3, %rd38;
	shl.b64 	%rd40, %rd39, 1;
	add.s64 	%rd41, %rd1, %rd40;
	ld.global.nc.u16 	%rs16, [%rd41];
	// begin inline asm
	{mul.f16 %rs15,%rs16,%rs5;
}
	// end inline asm
	mad.lo.s32 	%r206, %r202, 160, %r189;
	shl.b32 	%r207, %r204, 1;
	add.s32 	%r208, %r206, %r207;
	st.shared.u16 	[%r208], %rs15;
	add.s32 	%r209, %r755, 384;
	div.s32 	%r210, %r209, %r164;
	mul.lo.s32 	%r211, %r210, %r164;
	sub.s32 	%r212, %r209, %r211;
	add.s32 	%r213, %r4, %r210;
	cvt.s64.s32 	%rd42, %r213;
	cvt.u64.u32 	%rd43, %r212;
	add.s64 	%rd44, %rd4, %rd43;
	mad.lo.s64 	%rd45, %rd42, %rd3, %rd44;
	shl.b64 	%rd46, %rd45, 1;
	add.s64 	%rd47, %rd1, %rd46;
	ld.global.nc.u16 	%rs19, [%rd47];
	// begin inline asm
	{mul.f16 %rs18,%rs19,%rs5;
}
	// end inline asm
	mad.lo.s32 	%r214, %r210, 160, %r189;
	shl.b32 	%r215, %r212, 1;
	add.s32 	%r216, %r214, %r215;
	st.shared.u16 	[%r216], %rs18;
	add.s32 	%r755, %r755, 512;
	setp.lt.s32 	%p7, %r755, %r6;
	@%p7 bra 	$L__BB0_7;
$L__BB0_8:
	add.s32 	%r760, %r6, %r764;
	setp.gt.s32 	%p8, %r760, 2559;
	@%p8 bra 	$L__BB0_17;
	mov.f32 	%f53, 0f00000000;
	// begin inline asm
	{  cvt.rn.f16.f32 %rs21, %f53;}

	// end inline asm
	max.s32 	%r217, %r760, 2432;
	sub.s32 	%r218, %r217, %r760;
	add.s32 	%r17, %r218, 127;
	shr.u32 	%r219, %r17, 7;
	add.s32 	%r18, %r219, 1;
	setp.lt.u32 	%p9, %r17, 384;
	@%p9 bra 	$L__BB0_12;
	and.b32  	%r220, %r18, 67108860;
	neg.s32 	%r759, %r220;
	mov.u32 	%r227, _ZZ27flashcore_fused_wmma_kernelPK6__halfS1_S1_PS_fiiiiE2sQ;
$L__BB0_11:
	.pragma "nounroll";
	mul.hi.s32 	%r221, %r760, 1717986919;
	shr.u32 	%r222, %r221, 31;
	shr.s32 	%r223, %r221, 5;
	add.s32 	%r224, %r223, %r222;
	mul.lo.s32 	%r225, %r224, 80;
	sub.s32 	%r226, %r760, %r225;
	mad.lo.s32 	%r228, %r224, 160, %r227;
	shl.b32 	%r229, %r226, 1;
	add.s32 	%r230, %r228, %r229;
	st.shared.u16 	[%r230], %rs21;
	add.s32 	%r231, %r760, 128;
	mul.hi.s32 	%r232, %r231, 1717986919;
	shr.u32 	%r233, %r232, 31;
	shr.s32 	%r234, %r232, 5;
	add.s32 	%r235, %r234, %r233;
	mul.lo.s32 	%r236, %r235, 80;
	sub.s32 	%r237, %r231, %r236;
	mad.lo.s32 	%r238, %r235, 160, %r227;
	shl.b32 	%r239, %r237, 1;
	add.s32 	%r240, %r238, %r239;
	st.shared.u16 	[%r240], %rs21;
	add.s32 	%r241, %r760, 256;
	mul.hi.s32 	%r242, %r241, 1717986919;
	shr.u32 	%r243, %r242, 31;
	shr.s32 	%r244, %r242, 5;
	add.s32 	%r245, %r244, %r243;
	mul.lo.s32 	%r246, %r245, 80;
	sub.s32 	%r247, %r241, %r246;
	mad.lo.s32 	%r248, %r245, 160, %r227;
	shl.b32 	%r249, %r247, 1;
	add.s32 	%r250, %r248, %r249;
	st.shared.u16 	[%r250], %rs21;
	add.s32 	%r251, %r760, 384;
	mul.hi.s32 	%r252, %r251, 1717986919;
	shr.u32 	%r253, %r252, 31;
	shr.s32 	%r254, %r252, 5;
	add.s32 	%r255, %r254, %r253;
	mul.lo.s32 	%r256, %r255, 80;
	sub.s32 	%r257, %r251, %r256;
	mad.lo.s32 	%r258, %r255, 160, %r227;
	shl.b32 	%r259, %r257, 1;
	add.s32 	%r260, %r258, %r259;
	st.shared.u16 	[%r260], %rs21;
	add.s32 	%r760, %r760, 512;
	add.s32 	%r759, %r759, 4;
	setp.eq.s32 	%p10, %r759, 0;
	@%p10 bra 	$L__BB0_12;
	bra.uni 	$L__BB0_11;
$L__BB0_12:
	and.b32  	%r261, %r18, 3;
	setp.eq.s32 	%p11, %r261, 0;
	@%p11 bra 	$L__BB0_17;
	setp.eq.s32 	%p12, %r261, 1;
	@%p12 bra 	$L__BB0_15;
	mul.hi.s32 	%r262, %r760, 1717986919;
	shr.u32 	%r263, %r262, 31;
	shr.s32 	%r264, %r262, 5;
	add.s32 	%r265, %r264, %r263;
	mul.lo.s32 	%r266, %r265, 80;
	sub.s32 	%r267, %r760, %r266;
	mov.u32 	%r268, _ZZ27flashcore_fused_wmma_kernelPK6__halfS1_S1_PS_fiiiiE2sQ;
	mad.lo.s32 	%r269, %r265, 160, %r268;
	shl.b32 	%r270, %r267, 1;
	add.s32 	%r271, %r269, %r270;
	st.shared.u16 	[%r271], %rs21;
	add.s32 	%r272, %r760, 128;
	mul.hi.s32 	%r273, %r272, 1717986919;
	shr.u32 	%r274, %r273, 31;
	shr.s32 	%r275, %r273, 5;
	add.s32 	%r276, %r275, %r274;
	mul.lo.s32 	%r277, %r276, 80;
	sub.s32 	%r278, %r272, %r277;
	mad.lo.s32 	%r279, %r276, 160, %r268;
	shl.b32 	%r280, %r278, 1;
	add.s32 	%r281, %r279, %r280;
	st.shared.u16 	[%r281], %rs21;
	add.s32 	%r760, %r760, 256;
$L__BB0_15:
	and.b32  	%r282, %r17, 128;
	setp.ne.s32 	%p13, %r282, 0;
	@%p13 bra 	$L__BB0_17;
	mul.hi.s32 	%r283, %r760, 1717986919;
	shr.u32 	%r284, %r283, 31;
	shr.s32 	%r285, %r283, 5;
	add.s32 	%r286, %r285, %r284;
	mul.lo.s32 	%r287, %r286, 80;
	sub.s32 	%r288, %r760, %r287;
	mov.u32 	%r289, _ZZ27flashcore_fused_wmma_kernelPK6__halfS1_S1_PS_fiiiiE2sQ;
	mad.lo.s32 	%r290, %r286, 160, %r289;
	shl.b32 	%r291, %r288, 1;
	add.s32 	%r292, %r290, %r291;
	st.shared.u16 	[%r292], %rs21;
$L__BB0_17:
	setp.lt.u32 	%p14, %r764, 32;
	mov.u32 	%r761, %r764;
	@%p14 bra 	$L__BB0_18;
	bra.uni 	$L__BB0_19;
$L__BB0_18:
	shl.b32 	%r293, %r764, 2;
	mov.u32 	%r294, _ZZ27flashcore_fused_wmma_kernelPK6__halfS1_S1_PS_fiiiiE6m_smem;
	add.s32 	%r295, %r294, %r293;
	mov.b32 	%r296, -8388608;
	st.shared.u32 	[%r295], %r296;
	mov.u32 	%r297, _ZZ27flashcore_fused_wmma_kernelPK6__halfS1_S1_PS_fiiiiE6l_smem;
	add.s32 	%r298, %r297, %r293;
	mov.b32 	%r299, 0;
	st.shared.u32 	[%r298], %r299;
$L__BB0_19:
	cvt.u16.u32 	%rs22, %r761;
	mul.hi.u16 	%rs23, %rs22, -13107;
	shr.u16 	%rs24, %rs23, 6;
	mul.lo.s16 	%rs25, %rs24, 80;
	sub.s16 	%rs26, %rs22, %rs25;
	mul.wide.u16 	%r300, %rs24, 320;
	mov.u32 	%r301, _ZZ27flashcore_fused_wmma_kernelPK6__halfS1_S1_PS_fiiiiE6U_smem;
	add.s32 	%r302, %r301, %r300;
	mul.wide.u16 	%r303, %rs26, 4;
	add.s32 	%r304, %r302, %r303;
	mov.b32 	%r305, 0;
	st.shared.u32 	[%r304], %r305;
	add.s32 	%r29, %r761, 128;
	setp.lt.u32 	%p15, %r761, 2432;
	mov.u32 	%r761, %r29;
	@%p15 bra 	$L__BB0_19;
	bar.sync 	0;
	add.s32 	%r307, %r163, 31;
	shr.u32 	%r30, %r307, 5;
	mov.u32 	%r308, _ZZ27flashcore_fused_wmma_kernelPK6__halfS1_S1_PS_fiiiiE2sQ;
	mad.lo.s32 	%r31, %r2, 160, %r308;
	mul.lo.s32 	%r309, %r3, 160;
	mov.u32 	%r310, _ZZ27flashcore_fused_wmma_kernelPK6__halfS1_S1_PS_fiiiiE3sKT;
	add.s32 	%r32, %r310, %r309;
	shl.b32 	%r311, %r2, 7;
	mov.u32 	%r312, _ZZ27flashcore_fused_wmma_kernelPK6__halfS1_S1_PS_fiiiiE6sS_f32;
	add.s32 	%r313, %r312, %r311;
	shl.b32 	%r314, %r3, 2;
	add.s32 	%r33, %r313, %r314;
	shl.b32 	%r315, %r2, 6;
	mov.u32 	%r316, _ZZ27flashcore_fused_wmma_kernelPK6__halfS1_S1_PS_fiiiiE2sP;
	add.s32 	%r317, %r316, %r315;
	shl.b32 	%r318, %r3, 1;
	add.s32 	%r34, %r317, %r318;
	mov.u32 	%r319, _ZZ27flashcore_fused_wmma_kernelPK6__halfS1_S1_PS_fiiiiE2sV;
	add.s32 	%r35, %r319, %r309;
	shl.b32 	%r320, %r764, 6;
	cvt.u64.u32 	%rd48, %r320;
	and.b64  	%rd49, %rd48, 1984;
	mov.u64 	%rd50, WMMA_ACCUM_LUT;
	add.s64 	%rd5, %rd50, %rd49;
	add.s32 	%r36, %r31, 32;
	add.s32 	%r37, %r32, 32;
	add.s32 	%r38, %r31, 64;
	add.s32 	%r39, %r32, 64;
	add.s32 	%r40, %r31, 96;
	add.s32 	%r41, %r32, 96;
	shr.u32 	%r42, %r764, 5;
	shl.b32 	%r321, %r42, 7;
	add.s32 	%r322, %r312, %r321;
	shl.b32 	%r323, %r764, 2;
	and.b32  	%r324, %r323, 124;
	add.s32 	%r43, %r322, %r324;
	or.b32  	%r325, %r764, 128;
	shr.u32 	%r44, %r325, 5;
	shl.b32 	%r326, %r44, 7;
	add.s32 	%r327, %r312, %r326;
	add.s32 	%r45, %r327, %r324;
	or.b32  	%r328, %r764, 256;
	shr.u32 	%r46, %r328, 5;
	shl.b32 	%r329, %r46, 7;
	add.s32 	%r330, %r312, %r329;
	add.s32 	%r47, %r330, %r324;
	or.b32  	%r331, %r764, 384;
	shr.u32 	%r48, %r331, 5;
	shl.b32 	%r332, %r48, 7;
	add.s32 	%r333, %r312, %r332;
	add.s32 	%r49, %r333, %r324;
	or.b32  	%r334, %r764, 512;
	shr.u32 	%r50, %r334, 5;
	shl.b32 	%r335, %r50, 7;
	add.s32 	%r336, %r312, %r335;
	add.s32 	%r51, %r336, %r324;
	or.b32  	%r337, %r764, 640;
	shr.u32 	%r52, %r337, 5;
	shl.b32 	%r338, %r52, 7;
	add.s32 	%r339, %r312, %r338;
	add.s32 	%r53, %r339, %r324;
	or.b32  	%r340, %r764, 768;
	shr.u32 	%r54, %r340, 5;
	shl.b32 	%r341, %r54, 7;
	add.s32 	%r342, %r312, %r341;
	add.s32 	%r55, %r342, %r324;
	or.b32  	%r343, %r764, 896;
	shr.u32 	%r56, %r343, 5;
	shl.b32 	%r344, %r56, 7;
	add.s32 	%r345, %r312, %r344;
	add.s32 	%r57, %r345, %r324;
	cvta.to.global.u64 	%rd6, %rd9;
	cvta.to.global.u64 	%rd7, %rd8;
	mov.b32 	%r765, 0;
$L__BB0_21:
	shl.b32 	%r66, %r765, 5;
	add.s32 	%r67, %r66, 32;
	min.s32 	%r68, %r163, %r67;
	neg.s32 	%r69, %r68;
	and.b32  	%r70, %r69, 7;
	sub.s32 	%r71, %r68, %r66;
	add.s32 	%r72, %r71, -1;
	and.b32  	%r73, %r68, 3;
	and.b32  	%r74, %r68, 7;
	and.b32  	%r75, %r68, 15;
	mul.lo.s32 	%r76, %r164, %r71;
	add.s32 	%r770, %r764, %r76;
	max.s32 	%r346, %r770, 2432;
	sub.s32 	%r347, %r346, %r770;
	add.s32 	%r78, %r347, 127;
	shr.u32 	%r348, %r78, 7;
	add.s32 	%r79, %r348, 1;
	setp.ge.s32 	%p16, %r764, %r76;
	@%p16 bra 	$L__BB0_26;
	mov.u32 	%r766, %r764;
$L__BB0_23:
	div.s32 	%r349, %r766, %r164;
	mul.lo.s32 	%r350, %r349, %r164;
	sub.s32 	%r351, %r766, %r350;
	mad.lo.s32 	%r353, %r349, 160, %r310;
	shl.b32 	%r354, %r351, 1;
	add.s32 	%r355, %r353, %r354;
	add.s32 	%r356, %r66, %r349;
	cvt.s64.s32 	%rd51, %r356;
	cvt.u64.u32 	%rd52, %r351;
	add.s64 	%rd53, %rd4, %rd52;
	mad.lo.s64 	%rd54, %rd51, %rd3, %rd53;
	shl.b64 	%rd55, %rd54, 1;
	add.s64 	%rd56, %rd7, %rd55;
	ld.global.nc.u16 	%rs27, [%rd56];
	st.shared.u16 	[%r355], %rs27;
	add.s32 	%r766, %r766, 128;
	setp.lt.s32 	%p17, %r766, %r76;
	@%p17 bra 	$L__BB0_23;
	mov.u32 	%r767, %r764;
$L__BB0_25:
	div.s32 	%r357, %r767, %r164;
	mul.lo.s32 	%r358, %r357, %r164;
	sub.s32 	%r359, %r767, %r358;
	mad.lo.s32 	%r361, %r357, 160, %r319;
	shl.b32 	%r362, %r359, 1;
	add.s32 	%r363, %r361, %r362;
	add.s32 	%r364, %r66, %r357;
	cvt.s64.s32 	%rd57, %r364;
	cvt.u64.u32 	%rd58, %r359;
	add.s64 	%rd59, %rd4, %rd58;
	mad.lo.s64 	%rd60, %rd57, %rd3, %rd59;
	shl.b64 	%rd61, %rd60, 1;
	add.s64 	%rd62, %rd6, %rd61;
	ld.global.nc.u16 	%rs28, [%rd62];
	st.shared.u16 	[%r363], %rs28;
	add.s32 	%r767, %r767, 128;
	setp.lt.s32 	%p18, %r767, %r76;
	@%p18 bra 	$L__BB0_25;
$L__BB0_26:
	setp.gt.s32 	%p19, %r770, 2559;
	@%p19 bra 	$L__BB0_35;
	mov.f32 	%f54, 0f00000000;
	// begin inline asm
	{  cvt.rn.f16.f32 %rs29, %f54;}

	// end inline asm
	setp.lt.u32 	%p20, %r78, 384;
	@%p20 bra 	$L__BB0_30;
	and.b32  	%r84, %r79, 67108860;
	mov.b32 	%r769, 0;
$L__BB0_29:
	.pragma "nounroll";
	mul.hi.s32 	%r366, %r770, 1717986919;
	shr.u32 	%r367, %r366, 31;
	shr.s32 	%r368, %r366, 5;
	add.s32 	%r369, %r368, %r367;
	mul.lo.s32 	%r370, %r369, 80;
	sub.s32 	%r371, %r770, %r370;
	mul.lo.s32 	%r372, %r369, 160;
	add.s32 	%r374, %r310, %r372;
	shl.b32 	%r375, %r371, 1;
	add.s32 	%r376, %r374, %r375;
	st.shared.u16 	[%r376], %rs29;
	add.s32 	%r378, %r319, %r372;
	add.s32 	%r379, %r378, %r375;
	st.shared.u16 	[%r379], %rs29;
	add.s32 	%r380, %r770, 128;
	mul.hi.s32 	%r381, %r380, 1717986919;
	shr.u32 	%r382, %r381, 31;
	shr.s32 	%r383, %r381, 5;
	add.s32 	%r384, %r383, %r382;
	mul.lo.s32 	%r385, %r384, 80;
	sub.s32 	%r386, %r380, %r385;
	mul.lo.s32 	%r387, %r384, 160;
	add.s32 	%r388, %r310, %r387;
	shl.b32 	%r389, %r386, 1;
	add.s32 	%r390, %r388, %r389;
	st.shared.u16 	[%r390], %rs29;
	add.s32 	%r391, %r319, %r387;
	add.s32 	%r392, %r391, %r389;
	st.shared.u16 	[%r392], %rs29;
	add.s32 	%r393, %r770, 256;
	mul.hi.s32 	%r394, %r393, 1717986919;
	shr.u32 	%r395, %r394, 31;
	shr.s32 	%r396, %r394, 5;
	add.s32 	%r397, %r396, %r395;
	mul.lo.s32 	%r398, %r397, 80;
	sub.s32 	%r399, %r393, %r398;
	mul.lo.s32 	%r400, %r397, 160;
	add.s32 	%r401, %r310, %r400;
	shl.b32 	%r402, %r399, 1;
	add.s32 	%r403, %r401, %r402;
	st.shared.u16 	[%r403], %rs29;
	add.s32 	%r404, %r319, %r400;
	add.s32 	%r405, %r404, %r402;
	st.shared.u16 	[%r405], %rs29;
	add.s32 	%r406, %r770, 384;
	mul.hi.s32 	%r407, %r406, 1717986919;
	shr.u32 	%r408, %r407, 31;
	shr.s32 	%r409, %r407, 5;
	add.s32 	%r410, %r409, %r408;
	mul.lo.s32 	%r411, %r410, 80;
	sub.s32 	%r412, %r406, %r411;
	mul.lo.s32 	%r413, %r410, 160;
	add.s32 	%r414, %r310, %r413;
	shl.b32 	%r415, %r412, 1;
	add.s32 	%r416, %r414, %r415;
	st.shared.u16 	[%r416], %rs29;
	add.s32 	%r417, %r319, %r413;
	add.s32 	%r418, %r417, %r415;
	st.shared.u16 	[%r418], %rs29;
	add.s32 	%r770, %r770, 512;
	add.s32 	%r769, %r769, 4;
	setp.ne.s32 	%p21, %r769, %r84;
	@%p21 bra 	$L__BB0_29;
$L__BB0_30:
	and.b32  	%r419, %r79, 3;
	setp.eq.s32 	%p22, %r419, 0;
	@%p22 bra 	$L__BB0_35;
	and.b32  	%r420, %r78, 384;
	setp.eq.s32 	%p23, %r420, 0;
	@%p23 bra 	$L__BB0_33;
	mul.hi.s32 	%r421, %r770, 1717986919;
	shr.u32 	%r422, %r421, 31;
	shr.s32 	%r423, %r421, 5;
	add.s32 	%r424, %r423, %r422;
	mul.lo.s32 	%r425, %r424, 80;
	sub.s32 	%r426, %r770, %r425;
	mul.lo.s32 	%r427, %r424, 160;
	add.s32 	%r429, %r310, %r427;
	shl.b32 	%r430, %r426, 1;
	add.s32 	%r431, %r429, %r430;
	st.shared.u16 	[%r431], %rs29;
	add.s32 	%r433, %r319, %r427;
	add.s32 	%r434, %r433, %r430;
	st.shared.u16 	[%r434], %rs29;
	add.s32 	%r435, %r770, 128;
	mul.hi.s32 	%r436, %r435, 1717986919;
	shr.u32 	%r437, %r436, 31;
	shr.s32 	%r438, %r436, 5;
	add.s32 	%r439, %r438, %r437;
	mul.lo.s32 	%r440, %r439, 80;
	sub.s32 	%r441, %r435, %r440;
	mul.lo.s32 	%r442, %r439, 160;
	add.s32 	%r443, %r310, %r442;
	shl.b32 	%r444, %r441, 1;
	add.s32 	%r445, %r443, %r444;
	st.shared.u16 	[%r445], %rs29;
	add.s32 	%r446, %r319, %r442;
	add.s32 	%r447, %r446, %r444;
	st.shared.u16 	[%r447], %rs29;
	add.s32 	%r770, %r770, 256;
$L__BB0_33:
	and.b32  	%r448, %r78, 128;
	setp.ne.s32 	%p24, %r448, 0;
	@%p24 bra 	$L__BB0_35;
	mul.hi.s32 	%r449, %r770, 1717986919;
	shr.u32 	%r450, %r449, 31;
	shr.s32 	%r451, %r449, 5;
	add.s32 	%r452, %r451, %r450;
	mul.lo.s32 	%r453, %r452, 80;
	sub.s32 	%r454, %r770, %r453;
	mul.lo.s32 	%r455, %r452, 160;
	add.s32 	%r457, %r310, %r455;
	shl.b32 	%r458, %r454, 1;
	add.s32 	%r459, %r457, %r458;
	st.shared.u16 	[%r459], %rs29;
	add.s32 	%r461, %r319, %r455;
	add.s32 	%r462, %r461, %r458;
	st.shared.u16 	[%r462], %rs29;
$L__BB0_35:
	setp.lt.s32 	%p25, %r2, %r5;
	bar.sync 	0;
	setp.lt.s32 	%p26, %r3, %r71;
	and.pred  	%p1, %p25, %p26;
	mov.f32 	%f500, 0f00000000;
	not.pred 	%p27, %p1;
	mov.f32 	%f501, %f500;
	mov.f32 	%f502, %f500;
	mov.f32 	%f503, %f500;
	mov.f32 	%f504, %f500;
	mov.f32 	%f505, %f500;
	mov.f32 	%f506, %f500;
	mov.f32 	%f507, %f500;
	@%p27 bra 	$L__BB0_37;
	mov.b32 	%r463, 80;
	wmma.load.a.sync.aligned.row.m16n16k16.shared.f16 	{%r464, %r465, %r466, %r467, %r468, %r469, %r470, %r471}, [%r31], %r463;
	wmma.load.b.sync.aligned.col.m16n16k16.shared.f16 	{%r472, %r473, %r474, %r475, %r476, %r477, %r478, %r479}, [%r32], %r463;
	mov.f32 	%f56, 0f00000000;
	wmma.mma.sync.aligned.row.col.m16n16k16.f32.f32 {%f57, %f58, %f59, %f60, %f61, %f62, %f63, %f64}, {%r464, %r465, %r466, %r467, %r468, %r469, %r470, %r471}, {%r472, %r473, %r474, %r475, %r476, %r477, %r478, %r479}, {%f56, %f56, %f56, %f56, %f56, %f56, %f56, %f56};
	wmma.load.a.sync.aligned.row.m16n16k16.shared.f16 	{%r480, %r481, %r482, %r483, %r484, %r485, %r486, %r487}, [%r36], %r463;
	wmma.load.b.sync.aligned.col.m16n16k16.shared.f16 	{%r488, %r489, %r490, %r491, %r492, %r493, %r494, %r495}, [%r37], %r463;
	wmma.mma.sync.aligned.row.col.m16n16k16.f32.f32 {%f65, %f66, %f67, %f68, %f69, %f70, %f71, %f72}, {%r480, %r481, %r482, %r483, %r484, %r485, %r486, %r487}, {%r488, %r489, %r490, %r491, %r492, %r493, %r494, %r495}, {%f57, %f58, %f59, %f60, %f61, %f62, %f63, %f64};
	wmma.load.a.sync.aligned.row.m16n16k16.shared.f16 	{%r496, %r497, %r498, %r499, %r500, %r501, %r502, %r503}, [%r38], %r463;
	wmma.load.b.sync.aligned.col.m16n16k16.shared.f16 	{%r504, %r505, %r506, %r507, %r508, %r509, %r510, %r511}, [%r39], %r463;
	wmma.mma.sync.aligned.row.col.m16n16k16.f32.f32 {%f73, %f74, %f75, %f76, %f77, %f78, %f79, %f80}, {%r496, %r497, %r498, %r499, %r500, %r501, %r502, %r503}, {%r504, %r505, %r506, %r507, %r508, %r509, %r510, %r511}, {%f65, %f66, %f67, %f68, %f69, %f70, %f71, %f72};
	wmma.load.a.sync.aligned.row.m16n16k16.shared.f16 	{%r512, %r513, %r514, %r515, %r516, %r517, %r518, %r519}, [%r40], %r463;
	wmma.load.b.sync.aligned.col.m16n16k16.shared.f16 	{%r520, %r521, %r522, %r523, %r524, %r525, %r526, %r527}, [%r41], %r463;
	wmma.mma.sync.aligned.row.col.m16n16k16.f32.f32 {%f507, %f506, %f505, %f504, %f503, %f502, %f501, %f500}, {%r512, %r513, %r514, %r515, %r516, %r517, %r518, %r519}, {%r520, %r521, %r522, %r523, %r524, %r525, %r526, %r527}, {%f73, %f74, %f75, %f76, %f77, %f78, %f79, %f80};
$L__BB0_37:
	setp.ge.s32 	%p28, %r42, %r5;
	bar.warp.sync 	-1;
	@%p28 bra 	$L__BB0_39;
	mov.b32 	%r528, 0;
	st.shared.u32 	[%r43], %r528;
$L__BB0_39:
	setp.ge.s32 	%p29, %r44, %r5;
	@%p29 bra 	$L__BB0_41;
	mov.b32 	%r529, 0;
	st.shared.u32 	[%r45], %r529;
$L__BB0_41:
	setp.ge.s32 	%p30, %r46, %r5;
	@%p30 bra 	$L__BB0_43;
	mov.b32 	%r530, 0;
	st.shared.u32 	[%r47], %r530;
$L__BB0_43:
	setp.ge.s32 	%p31, %r48, %r5;
	@%p31 bra 	$L__BB0_45;
	mov.b32 	%r531, 0;
	st.shared.u32 	[%r49], %r531;
$L__BB0_45:
	setp.ge.s32 	%p32, %r50, %r5;
	@%p32 bra 	$L__BB0_47;
	mov.b32 	%r532, 0;
	st.shared.u32 	[%r51], %r532;
$L__BB0_47:
	setp.ge.s32 	%p33, %r52, %r5;
	@%p33 bra 	$L__BB0_49;
	mov.b32 	%r533, 0;
	st.shared.u32 	[%r53], %r533;
$L__BB0_49:
	setp.ge.s32 	%p34, %r54, %r5;
	@%p34 bra 	$L__BB0_51;
	mov.b32 	%r534, 0;
	st.shared.u32 	[%r55], %r534;
$L__BB0_51:
	setp.ge.s32 	%p35, %r56, %r5;
	@%p35 bra 	$L__BB0_53;
	mov.b32 	%r535, 0;
	st.shared.u32 	[%r57], %r535;
$L__BB0_53:
	bar.sync 	0;
	@%p27 bra 	$L__BB0_55;
	mov.b32 	%r536, 32;
	wmma.store.d.sync.aligned.row.m16n16k16.shared.f32 	[%r33], {%f507, %f506, %f505, %f504, %f503, %f502, %f501, %f500}, %r536;
$L__BB0_55:
	setp.ge.s32 	%p37, %r764, %r5;
	bar.sync 	0;
	@%p37 bra 	$L__BB0_81;
	sub.s32 	%r92, %r71, %r75;
	sub.s32 	%r93, %r71, %r73;
	and.b32  	%r94, %r68, 1;
	add.s32 	%r95, %r75, -1;
	add.s32 	%r96, %r74, -1;
	mov.u32 	%r772, %r764;
$L__BB0_57:
	setp.lt.s32 	%p38, %r71, 1;
	shl.b32 	%r537, %r772, 7;
	add.s32 	%r98, %r312, %r537;
	mov.f32 	%f515, 0fFF800000;
	@%p38 bra 	$L__BB0_71;
	setp.lt.u32 	%p39, %r72, 15;
	mov.f32 	%f515, 0fFF800000;
	mov.b32 	%r775, 0;
	@%p39 bra 	$L__BB0_61;
	mov.f32 	%f515, 0fFF800000;
	mov.b32 	%r773, 0;
$L__BB0_60:
	.pragma "nounroll";
	shl.b32 	%r541, %r773, 2;
	add.s32 	%r542, %r98, %r541;
	ld.shared.v4.f32 	{%f85, %f86, %f87, %f88}, [%r542];
	max.f32 	%f89, %f515, %f85;
	max.f32 	%f90, %f89, %f86;
	max.f32 	%f91, %f90, %f87;
	max.f32 	%f92, %f91, %f88;
	ld.shared.v4.f32 	{%f93, %f94, %f95, %f96}, [%r542+16];
	max.f32 	%f97, %f92, %f93;
	max.f32 	%f98, %f97, %f94;
	max.f32 	%f99, %f98, %f95;
	max.f32 	%f100, %f99, %f96;
	ld.shared.v4.f32 	{%f101, %f102, %f103, %f104}, [%r542+32];
	max.f32 	%f105, %f100, %f101;
	max.f32 	%f106, %f105, %f102;
	max.f32 	%f107, %f106, %f103;
	max.f32 	%f108, %f107, %f104;
	ld.shared.v4.f32 	{%f109, %f110, %f111, %f112}, [%r542+48];
	max.f32 	%f113, %f108, %f109;
	max.f32 	%f114, %f113, %f110;
	max.f32 	%f115, %f114, %f111;
	max.f32 	%f515, %f115, %f112;
	add.s32 	%r773, %r773, 16;
	setp.ne.s32 	%p40, %r773, %r92;
	mov.u32 	%r775, %r92;
	@%p40 bra 	$L__BB0_60;
$L__BB0_61:
	setp.eq.s32 	%p41, %r75, 0;
	@%p41 bra 	$L__BB0_71;
	setp.lt.u32 	%p42, %r95, 7;
	@%p42 bra 	$L__BB0_64;
	shl.b32 	%r543, %r775, 2;
	add.s32 	%r544, %r98, %r543;
	ld.shared.f32 	%f117, [%r544];
	max.f32 	%f118, %f515, %f117;
	ld.shared.f32 	%f119, [%r544+4];
	max.f32 	%f120, %f118, %f119;
	ld.shared.f32 	%f121, [%r544+8];
	max.f32 	%f122, %f120, %f121;
	ld.shared.f32 	%f123, [%r544+12];
	max.f32 	%f124, %f122, %f123;
	ld.shared.f32 	%f125, [%r544+16];
	max.f32 	%f126, %f124, %f125;
	ld.shared.f32 	%f127, [%r544+20];
	max.f32 	%f128, %f126, %f127;
	ld.shared.f32 	%f129, [%r544+24];
	max.f32 	%f130, %f128, %f129;
	ld.shared.f32 	%f131, [%r544+28];
	max.f32 	%f515, %f130, %f131;
	add.s32 	%r775, %r775, 8;
$L__BB0_64:
	setp.eq.s32 	%p43, %r74, 0;
	@%p43 bra 	$L__BB0_71;
	setp.lt.u32 	%p44, %r96, 3;
	@%p44 bra 	$L__BB0_67;
	shl.b32 	%r545, %r775, 2;
	add.s32 	%r546, %r98, %r545;
	ld.shared.f32 	%f133, [%r546];
	max.f32 	%f134, %f515, %f133;
	ld.shared.f32 	%f135, [%r546+4];
	max.f32 	%f136, %f134, %f135;
	ld.shared.f32 	%f137, [%r546+8];
	max.f32 	%f138, %f136, %f137;
	ld.shared.f32 	%f139, [%r546+12];
	max.f32 	%f515, %f138, %f139;
	add.s32 	%r775, %r775, 4;
$L__BB0_67:
	setp.eq.s32 	%p45, %r73, 0;
	@%p45 bra 	$L__BB0_71;
	setp.eq.s32 	%p46, %r73, 1;
	shl.b32 	%r547, %r775, 2;
	add.s32 	%r106, %r98, %r547;
	ld.shared.f32 	%f140, [%r106];
	max.f32 	%f515, %f515, %f140;
	@%p46 bra 	$L__BB0_71;
	setp.eq.s32 	%p47, %r73, 2;
	ld.shared.f32 	%f141, [%r106+4];
	max.f32 	%f515, %f515, %f141;
	@%p47 bra 	$L__BB0_71;
	ld.shared.f32 	%f142, [%r106+8];
	max.f32 	%f515, %f515, %f142;
$L__BB0_71:
	setp.lt.s32 	%p48, %r71, 1;
	shl.b32 	%r548, %r772, 2;
	mov.u32 	%r549, _ZZ27flashcore_fused_wmma_kernelPK6__halfS1_S1_PS_fiiiiE6m_smem;
	add.s32 	%r107, %r549, %r548;
	ld.shared.f32 	%f144, [%r107];
	max.f32 	%f31, %f144, %f515;
	sub.f32 	%f145, %f144, %f31;
	fma.rn.f32 	%f146, %f145, 0f3BBB989D, 0f3F000000;
	cvt.sat.f32.f32 	%f147, %f146;
	mov.f32 	%f148, 0f4B400001;
	mov.f32 	%f149, 0f437C0000;
	fma.rm.f32 	%f150, %f147, %f149, %f148;
	add.f32 	%f151, %f150, 0fCB40007F;
	neg.f32 	%f152, %f151;
	fma.rn.f32 	%f153, %f145, 0f3FB8AA3B, %f152;
	fma.rn.f32 	%f154, %f145, 0f32A57060, %f153;
	mov.b32 	%r550, %f150;
	shl.b32 	%r551, %r550, 23;
	mov.b32 	%f155, %r551;
	ex2.approx.ftz.f32 	%f156, %f154;
	mul.f32 	%f32, %f156, %f155;
	mad.lo.s32 	%r553, %r772, 320, %r301;
	ld.shared.v4.f32 	{%f157, %f158, %f159, %f160}, [%r553];
	mul.f32 	%f161, %f32, %f157;
	mul.f32 	%f162, %f32, %f158;
	mul.f32 	%f163, %f32, %f159;
	mul.f32 	%f164, %f32, %f160;
	st.shared.v4.f32 	[%r553], {%f161, %f162, %f163, %f164};
	ld.shared.v4.f32 	{%f165, %f166, %f167, %f168}, [%r553+16];
	mul.f32 	%f169, %f32, %f165;
	mul.f32 	%f170, %f32, %f166;
	mul.f32 	%f171, %f32, %f167;
	mul.f32 	%f172, %f32, %f168;
	st.shared.v4.f32 	[%r553+16], {%f169, %f170, %f171, %f172};
	ld.shared.v4.f32 	{%f173, %f174, %f175, %f176}, [%r553+32];
	mul.f32 	%f177, %f32, %f173;
	mul.f32 	%f178, %f32, %f174;
	mul.f32 	%f179, %f32, %f175;
	mul.f32 	%f180, %f32, %f176;
	st.shared.v4.f32 	[%r553+32], {%f177, %f178, %f179, %f180};
	ld.shared.v4.f32 	{%f181, %f182, %f183, %f184}, [%r553+48];
	mul.f32 	%f185, %f32, %f181;
	mul.f32 	%f186, %f32, %f182;
	mul.f32 	%f187, %f32, %f183;
	mul.f32 	%f188, %f32, %f184;
	st.shared.v4.f32 	[%r553+48], {%f185, %f186, %f187, %f188};
	ld.shared.v4.f32 	{%f189, %f190, %f191, %f192}, [%r553+64];
	mul.f32 	%f193, %f32, %f189;
	mul.f32 	%f194, %f32, %f190;
	mul.f32 	%f195, %f32, %f191;
	mul.f32 	%f196, %f32, %f192;
	st.shared.v4.f32 	[%r553+64], {%f193, %f194, %f195, %f196};
	ld.shared.v4.f32 	{%f197, %f198, %f199, %f200}, [%r553+80];
	mul.f32 	%f201, %f32, %f197;
	mul.f32 	%f202, %f32, %f198;
	mul.f32 	%f203, %f32, %f199;
	mul.f32 	%f204, %f32, %f200;
	st.shared.v4.f32 	[%r553+80], {%f201, %f202, %f203, %f204};
	ld.shared.v4.f32 	{%f205, %f206, %f207, %f208}, [%r553+96];
	mul.f32 	%f209, %f32, %f205;
	mul.f32 	%f210, %f32, %f206;
	mul.f32 	%f211, %f32, %f207;
	mul.f32 	%f212, %f32, %f208;
	st.shared.v4.f32 	[%r553+96], {%f209, %f210, %f211, %f212};
	ld.shared.v4.f32 	{%f213, %f214, %f215, %f216}, [%r553+112];
	mul.f32 	%f217, %f32, %f213;
	mul.f32 	%f218, %f32, %f214;
	mul.f32 	%f219, %f32, %f215;
	mul.f32 	%f220, %f32, %f216;
	st.shared.v4.f32 	[%r553+112], {%f217, %f218, %f219, %f220};
	ld.shared.v4.f32 	{%f221, %f222, %f223, %f224}, [%r553+128];
	mul.f32 	%f225, %f32, %f221;
	mul.f32 	%f226, %f32, %f222;
	mul.f32 	%f227, %f32, %f223;
	mul.f32 	%f228, %f32, %f224;
	st.shared.v4.f32 	[%r553+128], {%f225, %f226, %f227, %f228};
	ld.shared.v4.f32 	{%f229, %f230, %f231, %f232}, [%r553+144];
	mul.f32 	%f233, %f32, %f229;
	mul.f32 	%f234, %f32, %f230;
	mul.f32 	%f235, %f32, %f231;
	mul.f32 	%f236, %f32, %f232;
	st.shared.v4.f32 	[%r553+144], {%f233, %f234, %f235, %f236};
	ld.shared.v4.f32 	{%f237, %f238, %f239, %f240}, [%r553+160];
	mul.f32 	%f241, %f32, %f237;
	mul.f32 	%f242, %f32, %f238;
	mul.f32 	%f243, %f32, %f239;
	mul.f32 	%f244, %f32, %f240;
	st.shared.v4.f32 	[%r553+160], {%f241, %f242, %f243, %f244};
	ld.shared.v4.f32 	{%f245, %f246, %f247, %f248}, [%r553+176];
	mul.f32 	%f249, %f32, %f245;
	mul.f32 	%f250, %f32, %f246;
	mul.f32 	%f251, %f32, %f247;
	mul.f32 	%f252, %f32, %f248;
	st.shared.v4.f32 	[%r553+176], {%f249, %f250, %f251, %f252};
	ld.shared.v4.f32 	{%f253, %f254, %f255, %f256}, [%r553+192];
	mul.f32 	%f257, %f32, %f253;
	mul.f32 	%f258, %f32, %f254;
	mul.f32 	%f259, %f32, %f255;
	mul.f32 	%f260, %f32, %f256;
	st.shared.v4.f32 	[%r553+192], {%f257, %f258, %f259, %f260};
	ld.shared.v4.f32 	{%f261, %f262, %f263, %f264}, [%r553+208];
	mul.f32 	%f265, %f32, %f261;
	mul.f32 	%f266, %f32, %f262;
	mul.f32 	%f267, %f32, %f263;
	mul.f32 	%f268, %f32, %f264;
	st.shared.v4.f32 	[%r553+208], {%f265, %f266, %f267, %f268};
	ld.shared.v4.f32 	{%f269, %f270, %f271, %f272}, [%r553+224];
	mul.f32 	%f273, %f32, %f269;
	mul.f32 	%f274, %f32, %f270;
	mul.f32 	%f275, %f32, %f271;
	mul.f32 	%f276, %f32, %f272;
	st.shared.v4.f32 	[%r553+224], {%f273, %f274, %f275, %f276};
	ld.shared.v4.f32 	{%f277, %f278, %f279, %f280}, [%r553+240];
	mul.f32 	%f281, %f32, %f277;
	mul.f32 	%f282, %f32, %f278;
	mul.f32 	%f283, %f32, %f279;
	mul.f32 	%f284, %f32, %f280;
	st.shared.v4.f32 	[%r553+240], {%f281, %f282, %f283, %f284};
	mov.f32 	%f521, 0f00000000;
	@%p48 bra 	$L__BB0_80;
	setp.lt.u32 	%p49, %r72, 3;
	mov.f32 	%f521, 0f00000000;
	mov.b32 	%r779, 0;
	@%p49 bra 	$L__BB0_75;
	mov.f32 	%f521, 0f00000000;
	mov.b32 	%r777, 0;
$L__BB0_74:
	.pragma "nounroll";
	shl.b32 	%r556, %r777, 2;
	add.s32 	%r557, %r98, %r556;
	ld.shared.v4.f32 	{%f288, %f289, %f290, %f291}, [%r557];
	sub.f32 	%f292, %f288, %f31;
	fma.rn.f32 	%f293, %f292, 0f3BBB989D, 0f3F000000;
	cvt.sat.f32.f32 	%f294, %f293;
	mov.f32 	%f295, 0f4B400001;
	mov.f32 	%f296, 0f437C0000;
	fma.rm.f32 	%f297, %f294, %f296, %f295;
	add.f32 	%f298, %f297, 0fCB40007F;
	neg.f32 	%f299, %f298;
	fma.rn.f32 	%f300, %f292, 0f3FB8AA3B, %f299;
	fma.rn.f32 	%f301, %f292, 0f32A57060, %f300;
	mov.b32 	%r558, %f297;
	shl.b32 	%r559, %r558, 23;
	mov.b32 	%f302, %r559;
	ex2.approx.ftz.f32 	%f303, %f301;
	fma.rn.f32 	%f304, %f303, %f302, %f521;
	sub.f32 	%f305, %f289, %f31;
	fma.rn.f32 	%f306, %f305, 0f3BBB989D, 0f3F000000;
	cvt.sat.f32.f32 	%f307, %f306;
	fma.rm.f32 	%f308, %f307, %f296, %f295;
	add.f32 	%f309, %f308, 0fCB40007F;
	neg.f32 	%f310, %f309;
	fma.rn.f32 	%f311, %f305, 0f3FB8AA3B, %f310;
	fma.rn.f32 	%f312, %f305, 0f32A57060, %f311;
	mov.b32 	%r560, %f308;
	shl.b32 	%r561, %r560, 23;
	mov.b32 	%f313, %r561;
	ex2.approx.ftz.f32 	%f314, %f312;
	fma.rn.f32 	%f315, %f314, %f313, %f304;
	sub.f32 	%f316, %f290, %f31;
	fma.rn.f32 	%f317, %f316, 0f3BBB989D, 0f3F000000;
	cvt.sat.f32.f32 	%f318, %f317;
	fma.rm.f32 	%f319, %f318, %f296, %f295;
	add.f32 	%f320, %f319, 0fCB40007F;
	neg.f32 	%f321, %f320;
	fma.rn.f32 	%f322, %f316, 0f3FB8AA3B, %f321;
	fma.rn.f32 	%f323, %f316, 0f32A57060, %f322;
	mov.b32 	%r562, %f319;
	shl.b32 	%r563, %r562, 23;
	mov.b32 	%f324, %r563;
	ex2.approx.ftz.f32 	%f325, %f323;
	fma.rn.f32 	%f326, %f325, %f324, %f315;
	sub.f32 	%f327, %f291, %f31;
	fma.rn.f32 	%f328, %f327, 0f3BBB989D, 0f3F000000;
	cvt.sat.f32.f32 	%f329, %f328;
	fma.rm.f32 	%f330, %f329, %f296, %f295;
	add.f32 	%f331, %f330, 0fCB40007F;
	neg.f32 	%f332, %f331;
	fma.rn.f32 	%f333, %f327, 0f3FB8AA3B, %f332;
	fma.rn.f32 	%f334, %f327, 0f32A57060, %f333;
	mov.b32 	%r564, %f330;
	shl.b32 	%r565, %r564, 23;
	mov.b32 	%f335, %r565;
	ex2.approx.ftz.f32 	%f336, %f334;
	fma.rn.f32 	%f521, %f336, %f335, %f326;
	add.s32 	%r777, %r777, 4;
	setp.ne.s32 	%p50, %r777, %r93;
	mov.u32 	%r779, %r93;
	@%p50 bra 	$L__BB0_74;
$L__BB0_75:
	setp.eq.s32 	%p51, %r73, 0;
	@%p51 bra 	$L__BB0_80;
	setp.eq.s32 	%p52, %r73, 1;
	@%p52 bra 	$L__BB0_78;
	shl.b32 	%r566, %r779, 2;
	add.s32 	%r567, %r98, %r566;
	ld.shared.f32 	%f338, [%r567];
	sub.f32 	%f339, %f338, %f31;
	fma.rn.f32 	%f340, %f339, 0f3BBB989D, 0f3F000000;
	cvt.sat.f32.f32 	%f341, %f340;
	mov.f32 	%f342, 0f4B400001;
	mov.f32 	%f343, 0f437C0000;
	fma.rm.f32 	%f344, %f341, %f343, %f342;
	add.f32 	%f345, %f344, 0fCB40007F;
	neg.f32 	%f346, %f345;
	fma.rn.f32 	%f347, %f339, 0f3FB8AA3B, %f346;
	fma.rn.f32 	%f348, %f339, 0f32A57060, %f347;
	mov.b32 	%r568, %f344;
	shl.b32 	%r569, %r568, 23;
	mov.b32 	%f349, %r569;
	ex2.approx.ftz.f32 	%f350, %f348;
	fma.rn.f32 	%f351, %f350, %f349, %f521;
	ld.shared.f32 	%f352, [%r567+4];
	sub.f32 	%f353, %f352, %f31;
	fma.rn.f32 	%f354, %f353, 0f3BBB989D, 0f3F000000;
	cvt.sat.f32.f32 	%f355, %f354;
	fma.rm.f32 	%f356, %f355, %f343, %f342;
	add.f32 	%f357, %f356, 0fCB40007F;
	neg.f32 	%f358, %f357;
	fma.rn.f32 	%f359, %f353, 0f3FB8AA3B, %f358;
	fma.rn.f32 	%f360, %f353, 0f32A57060, %f359;
	mov.b32 	%r570, %f356;
	shl.b32 	%r571, %r570, 23;
	mov.b32 	%f361, %r571;
	ex2.approx.ftz.f32 	%f362, %f360;
	fma.rn.f32 	%f521, %f362, %f361, %f351;
	add.s32 	%r779, %r779, 2;
$L__BB0_78:
	setp.eq.s32 	%p53, %r94, 0;
	@%p53 bra 	$L__BB0_80;
	shl.b32 	%r572, %r779, 2;
	add.s32 	%r573, %r98, %r572;
	ld.shared.f32 	%f363, [%r573];
	sub.f32 	%f364, %f363, %f31;
	fma.rn.f32 	%f365, %f364, 0f3BBB989D, 0f3F000000;
	cvt.sat.f32.f32 	%f366, %f365;
	mov.f32 	%f367, 0f4B400001;
	mov.f32 	%f368, 0f437C0000;
	fma.rm.f32 	%f369, %f366, %f368, %f367;
	add.f32 	%f370, %f369, 0fCB40007F;
	neg.f32 	%f371, %f370;
	fma.rn.f32 	%f372, %f364, 0f3FB8AA3B, %f371;
	fma.rn.f32 	%f373, %f364, 0f32A57060, %f372;
	mov.b32 	%r574, %f369;
	shl.b32 	%r575, %r574, 23;
	mov.b32 	%f374, %r575;
	ex2.approx.ftz.f32 	%f375, %f373;
	fma.rn.f32 	%f521, %f375, %f374, %f521;
$L__BB0_80:
	mov.u32 	%r577, _ZZ27flashcore_fused_wmma_kernelPK6__halfS1_S1_PS_fiiiiE6l_smem;
	add.s32 	%r578, %r577, %r548;
	ld.shared.f32 	%f376, [%r578];
	fma.rn.f32 	%f377, %f32, %f376, %f521;
	st.shared.f32 	[%r107], %f31;
	st.shared.f32 	[%r578], %f377;
	add.s32 	%r772, %r772, 128;
	setp.lt.s32 	%p54, %r772, %r5;
	@%p54 bra 	$L__BB0_57;
$L__BB0_81:
	setp.ge.s32 	%p55, %r764, %r5;
	bar.sync 	0;
	@%p55 bra 	$L__BB0_113;
	sub.s32 	%r579, %r67, %r68;
	sub.s32 	%r114, %r71, %r73;
	and.b32  	%r115, %r579, 15;
	and.b32  	%r116, %r579, -16;
	and.b32  	%r117, %r69, 3;
	sub.s32 	%r580, %r66, %r68;
	add.s32 	%r118, %r580, 31;
	and.b32  	%r581, %r69, 15;
	add.s32 	%r119, %r581, -1;
	add.s32 	%r120, %r70, -1;
	mov.u32 	%r780, %r764;
$L__BB0_83:
	setp.lt.s32 	%p56, %r71, 1;
	shl.b32 	%r582, %r780, 2;
	mov.u32 	%r583, _ZZ27flashcore_fused_wmma_kernelPK6__halfS1_S1_PS_fiiiiE6m_smem;
	add.s32 	%r584, %r583, %r582;
	ld.shared.f32 	%f42, [%r584];
	shl.b32 	%r585, %r780, 6;
	add.s32 	%r122, %r316, %r585;
	@%p56 bra 	$L__BB0_98;
	setp.lt.u32 	%p57, %r72, 3;
	shl.b32 	%r588, %r780, 7;
	add.s32 	%r123, %r312, %r588;
	mov.b32 	%r781, 0;
	@%p57 bra 	$L__BB0_94;
	mov.b32 	%r782, 0;
	bra.uni 	$L__BB0_93;
$L__BB0_86:
	setp.ge.s32 	%p100, %r764, %r6;
	@%p100 bra 	$L__BB0_92;
	not.b32 	%r696, %r764;
	add.s32 	%r58, %r6, %r696;
	and.b32  	%r697, %r58, 384;
	setp.eq.s32 	%p101, %r697, 384;
	@%p101 bra 	$L__BB0_90;
	shr.u32 	%r698, %r58, 7;
	add.s32 	%r699, %r698, 1;
	and.b32  	%r700, %r699, 3;
	neg.s32 	%r762, %r700;
	mov.u32 	%r709, _ZZ27flashcore_fused_wmma_kernelPK6__halfS1_S1_PS_fiiiiE6l_smem;
$L__BB0_89:
	.pragma "nounroll";
	div.s32 	%r701, %r764, %r164;
	mul.lo.s32 	%r702, %r701, %r164;
	sub.s32 	%r703, %r764, %r702;
	mad.lo.s32 	%r705, %r701, 320, %r301;
	shl.b32 	%r706, %r703, 2;
	add.s32 	%r707, %r705, %r706;
	ld.shared.f32 	%f481, [%r707];
	shl.b32 	%r708, %r701, 2;
	add.s32 	%r710, %r709, %r708;
	ld.shared.f32 	%f482, [%r710];
	max.f32 	%f483, %f482, 0f358637BD;
	div.rn.f32 	%f480, %f481, %f483;
	// begin inline asm
	{  cvt.rn.f16.f32 %rs38, %f480;}

	// end inline asm
	add.s32 	%r711, %r4, %r701;
	cvt.s64.s32 	%rd63, %r711;
	cvt.u64.u32 	%rd64, %r703;
	add.s64 	%rd65, %rd4, %rd64;
	mad.lo.s64 	%rd66, %rd63, %rd3, %rd65;
	shl.b64 	%rd67, %rd66, 1;
	add.s64 	%rd68, %rd2, %rd67;
	st.global.u16 	[%rd68], %rs38;
	add.s32 	%r764, %r764, 128;
	add.s32 	%r762, %r762, 1;
	setp.ne.s32 	%p102, %r762, 0;
	@%p102 bra 	$L__BB0_89;
$L__BB0_90:
	setp.lt.u32 	%p103, %r58, 384;
	@%p103 bra 	$L__BB0_92;
$L__BB0_91:
	div.s32 	%r712, %r764, %r164;
	mul.lo.s32 	%r713, %r712, %r164;
	sub.s32 	%r714, %r764, %r713;
	mad.lo.s32 	%r716, %r712, 320, %r301;
	shl.b32 	%r717, %r714, 2;
	add.s32 	%r718, %r716, %r717;
	ld.shared.f32 	%f488, [%r718];
	shl.b32 	%r719, %r712, 2;
	mov.u32 	%r720, _ZZ27flashcore_fused_wmma_kernelPK6__halfS1_S1_PS_fiiiiE6l_smem;
	add.s32 	%r721, %r720, %r719;
	ld.shared.f32 	%f489, [%r721];
	max.f32 	%f490, %f489, 0f358637BD;
	div.rn.f32 	%f484, %f488, %f490;
	// begin inline asm
	{  cvt.rn.f16.f32 %rs39, %f484;}

	// end inline asm
	add.s32 	%r722, %r4, %r712;
	cvt.s64.s32 	%rd69, %r722;
	cvt.u64.u32 	%rd70, %r714;
	add.s64 	%rd71, %rd4, %rd70;
	mad.lo.s64 	%rd72, %rd69, %rd3, %rd71;
	shl.b64 	%rd73, %rd72, 1;
	add.s64 	%rd74, %rd2, %rd73;
	st.global.u16 	[%rd74], %rs39;
	add.s32 	%r723, %r764, 128;
	div.s32 	%r724, %r723, %r164;
	mul.lo.s32 	%r725, %r724, %r164;
	sub.s32 	%r726, %r723, %r725;
	mad.lo.s32 	%r727, %r724, 320, %r301;
	shl.b32 	%r728, %r726, 2;
	add.s32 	%r729, %r727, %r728;
	ld.shared.f32 	%f491, [%r729];
	shl.b32 	%r730, %r724, 2;
	add.s32 	%r731, %r720, %r730;
	ld.shared.f32 	%f492, [%r731];
	max.f32 	%f493, %f492, 0f358637BD;
	div.rn.f32 	%f485, %f491, %f493;
	// begin inline asm
	{  cvt.rn.f16.f32 %rs40, %f485;}

	// end inline asm
	add.s32 	%r732, %r4, %r724;
	cvt.s64.s32 	%rd75, %r732;
	cvt.u64.u32 	%rd76, %r726;
	add.s64 	%rd77, %rd4, %rd76;
	mad.lo.s64 	%rd78, %rd75, %rd3, %rd77;
	shl.b64 	%rd79, %rd78, 1;
	add.s64 	%rd80, %rd2, %rd79;
	st.global.u16 	[%rd80], %rs40;
	add.s32 	%r733, %r764, 256;
	div.s32 	%r734, %r733, %r164;
	mul.lo.s32 	%r735, %r734, %r164;
	sub.s32 	%r736, %r733, %r735;
	mad.lo.s32 	%r737, %r734, 320, %r301;
	shl.b32 	%r738, %r736, 2;
	add.s32 	%r739, %r737, %r738;
	ld.shared.f32 	%f494, [%r739];
	shl.b32 	%r740, %r734, 2;
	add.s32 	%r741, %r720, %r740;
	ld.shared.f32 	%f495, [%r741];
	max.f32 	%f496, %f495, 0f358637BD;
	div.rn.f32 	%f486, %f494, %f496;
	// begin inline asm
	{  cvt.rn.f16.f32 %rs41, %f486;}

	// end inline asm
	add.s32 	%r742, %r4, %r734;
	cvt.s64.s32 	%rd81, %r742;
	cvt.u64.u32 	%rd82, %r736;
	add.s64 	%rd83, %rd4, %rd82;
	mad.lo.s64 	%rd84, %rd81, %rd3, %rd83;
	shl.b64 	%rd85, %rd84, 1;
	add.s64 	%rd86, %rd2, %rd85;
	st.global.u16 	[%rd86], %rs41;
	add.s32 	%r743, %r764, 384;
	div.s32 	%r744, %r743, %r164;
	mul.lo.s32 	%r745, %r744, %r164;
	sub.s32 	%r746, %r743, %r745;
	mad.lo.s32 	%r747, %r744, 320, %r301;
	shl.b32 	%r748, %r746, 2;
	add.s32 	%r749, %r747, %r748;
	ld.shared.f32 	%f497, [%r749];
	shl.b32 	%r750, %r744, 2;
	add.s32 	%r751, %r720, %r750;
	ld.shared.f32 	%f498, [%r751];
	max.f32 	%f499, %f498, 0f358637BD;
	div.rn.f32 	%f487, %f497, %f499;
	// begin inline asm
	{  cvt.rn.f16.f32 %rs42, %f487;}

	// end inline asm
	add.s32 	%r752, %r4, %r744;
	cvt.s64.s32 	%rd87, %r752;
	cvt.u64.u32 	%rd88, %r746;
	add.s64 	%rd89, %rd4, %rd88;
	mad.lo.s64 	%rd90, %rd87, %rd3, %rd89;
	shl.b64 	%rd91, %rd90, 1;
	add.s64 	%rd92, %rd2, %rd91;
	st.global.u16 	[%rd92], %rs42;
	add.s32 	%r764, %r764, 512;
	setp.lt.s32 	%p104, %r764, %r6;
	@%p104 bra 	$L__BB0_91;
$L__BB0_92:
	ret;
$L__BB0_93:
	shl.b32 	%r591, %r782, 2;
	add.s32 	%r592, %r123, %r591;
	ld.shared.v4.f32 	{%f382, %f383, %f384, %f385}, [%r592];
	sub.f32 	%f386, %f382, %f42;
	fma.rn.f32 	%f387, %f386, 0f3BBB989D, 0f3F000000;
	cvt.sat.f32.f32 	%f388, %f387;
	mov.f32 	%f389, 0f4B400001;
	mov.f32 	%f390, 0f437C0000;
	fma.rm.f32 	%f391, %f388, %f390, %f389;
	add.f32 	%f392, %f391, 0fCB40007F;
	neg.f32 	%f393, %f392;
	fma.rn.f32 	%f394, %f386, 0f3FB8AA3B, %f393;
	fma.rn.f32 	%f395, %f386, 0f32A57060, %f394;
	mov.b32 	%r593, %f391;
	shl.b32 	%r594, %r593, 23;
	mov.b32 	%f396, %r594;
	ex2.approx.ftz.f32 	%f397, %f395;
	mul.f32 	%f378, %f397, %f396;
	// begin inline asm
	{  cvt.rn.f16.f32 %rs30, %f378;}

	// end inline asm
	shl.b32 	%r595, %r782, 1;
	add.s32 	%r596, %r122, %r595;
	sub.f32 	%f398, %f383, %f42;
	fma.rn.f32 	%f399, %f398, 0f3BBB989D, 0f3F000000;
	cvt.sat.f32.f32 	%f400, %f399;
	fma.rm.f32 	%f401, %f400, %f390, %f389;
	add.f32 	%f402, %f401, 0fCB40007F;
	neg.f32 	%f403, %f402;
	fma.rn.f32 	%f404, %f398, 0f3FB8AA3B, %f403;
	fma.rn.f32 	%f405, %f398, 0f32A57060, %f404;
	mov.b32 	%r597, %f401;
	shl.b32 	%r598, %r597, 23;
	mov.b32 	%f406, %r598;
	ex2.approx.ftz.f32 	%f407, %f405;
	mul.f32 	%f379, %f407, %f406;
	// begin inline asm
	{  cvt.rn.f16.f32 %rs31, %f379;}

	// end inline asm
	sub.f32 	%f408, %f384, %f42;
	fma.rn.f32 	%f409, %f408, 0f3BBB989D, 0f3F000000;
	cvt.sat.f32.f32 	%f410, %f409;
	fma.rm.f32 	%f411, %f410, %f390, %f389;
	add.f32 	%f412, %f411, 0fCB40007F;
	neg.f32 	%f413, %f412;
	fma.rn.f32 	%f414, %f408, 0f3FB8AA3B, %f413;
	fma.rn.f32 	%f415, %f408, 0f32A57060, %f414;
	mov.b32 	%r599, %f411;
	shl.b32 	%r600, %r599, 23;
	mov.b32 	%f416, %r600;
	ex2.approx.ftz.f32 	%f417, %f415;
	mul.f32 	%f380, %f417, %f416;
	// begin inline asm
	{  cvt.rn.f16.f32 %rs32, %f380;}

	// end inline asm
	sub.f32 	%f418, %f385, %f42;
	fma.rn.f32 	%f419, %f418, 0f3BBB989D, 0f3F000000;
	cvt.sat.f32.f32 	%f420, %f419;
	fma.rm.f32 	%f421, %f420, %f390, %f389;
	add.f32 	%f422, %f421, 0fCB40007F;
	neg.f32 	%f423, %f422;
	fma.rn.f32 	%f424, %f418, 0f3FB8AA3B, %f423;
	fma.rn.f32 	%f425, %f418, 0f32A57060, %f424;
	mov.b32 	%r601, %f421;
	shl.b32 	%r602, %r601, 23;
	mov.b32 	%f426, %r602;
	ex2.approx.ftz.f32 	%f427, %f425;
	mul.f32 	%f381, %f427, %f426;
	// begin inline asm
	{  cvt.rn.f16.f32 %rs33, %f381;}

	// end inline asm
	st.shared.v4.u16 	[%r596], {%rs30, %rs31, %rs32, %rs33};
	add.s32 	%r782, %r782, 4;
	setp.eq.s32 	%p58, %r782, %r114;
	mov.u32 	%r781, %r114;
	@%p58 bra 	$L__BB0_94;
	bra.uni 	$L__BB0_93;
$L__BB0_94:
	setp.eq.s32 	%p59, %r73, 0;
	@%p59 bra 	$L__BB0_98;
	setp.eq.s32 	%p60, %r73, 1;
	shl.b32 	%r603, %r781, 2;
	add.s32 	%r125, %r123, %r603;
	ld.shared.f32 	%f429, [%r125];
	sub.f32 	%f430, %f429, %f42;
	fma.rn.f32 	%f431, %f430, 0f3BBB989D, 0f3F000000;
	cvt.sat.f32.f32 	%f432, %f431;
	mov.f32 	%f433, 0f4B400001;
	mov.f32 	%f434, 0f437C0000;
	fma.rm.f32 	%f435, %f432, %f434, %f433;
	add.f32 	%f436, %f435, 0fCB40007F;
	neg.f32 	%f437, %f436;
	fma.rn.f32 	%f438, %f430, 0f3FB8AA3B, %f437;
	fma.rn.f32 	%f439, %f430, 0f32A57060, %f438;
	mov.b32 	%r604, %f435;
	shl.b32 	%r605, %r604, 23;
	mov.b32 	%f440, %r605;
	ex2.approx.ftz.f32 	%f441, %f439;
	mul.f32 	%f428, %f441, %f440;
	// begin inline asm
	{  cvt.rn.f16.f32 %rs34, %f428;}

	// end inline asm
	shl.b32 	%r606, %r781, 1;
	add.s32 	%r126, %r122, %r606;
	st.shared.u16 	[%r126], %rs34;
	@%p60 bra 	$L__BB0_98;
	setp.eq.s32 	%p61, %r73, 2;
	ld.shared.f32 	%f443, [%r125+4];
	sub.f32 	%f444, %f443, %f42;
	fma.rn.f32 	%f445, %f444, 0f3BBB989D, 0f3F000000;
	cvt.sat.f32.f32 	%f446, %f445;
	mov.f32 	%f447, 0f4B400001;
	mov.f32 	%f448, 0f437C0000;
	fma.rm.f32 	%f449, %f446, %f448, %f447;
	add.f32 	%f450, %f449, 0fCB40007F;
	neg.f32 	%f451, %f450;
	fma.rn.f32 	%f452, %f444, 0f3FB8AA3B, %f451;
	fma.rn.f32 	%f453, %f444, 0f32A57060, %f452;
	mov.b32 	%r607, %f449;
	shl.b32 	%r608, %r607, 23;
	mov.b32 	%f454, %r608;
	ex2.approx.ftz.f32 	%f455, %f453;
	mul.f32 	%f442, %f455, %f454;
	// begin inline asm
	{  cvt.rn.f16.f32 %rs35, %f442;}

	// end inline asm
	st.shared.u16 	[%r126+2], %rs35;
	@%p61 bra 	$L__BB0_98;
	ld.shared.f32 	%f457, [%r125+8];
	sub.f32 	%f458, %f457, %f42;
	fma.rn.f32 	%f459, %f458, 0f3BBB989D, 0f3F000000;
	cvt.sat.f32.f32 	%f460, %f459;
	mov.f32 	%f461, 0f4B400001;
	mov.f32 	%f462, 0f437C0000;
	fma.rm.f32 	%f463, %f460, %f462, %f461;
	add.f32 	%f464, %f463, 0fCB40007F;
	neg.f32 	%f465, %f464;
	fma.rn.f32 	%f466, %f458, 0f3FB8AA3B, %f465;
	fma.rn.f32 	%f467, %f458, 0f32A57060, %f466;
	mov.b32 	%r609, %f463;
	shl.b32 	%r610, %r609, 23;
	mov.b32 	%f468, %r610;
	ex2.approx.ftz.f32 	%f469, %f467;
	mul.f32 	%f456, %f469, %f468;
	// begin inline asm
	{  cvt.rn.f16.f32 %rs36, %f456;}

	// end inline asm
	st.shared.u16 	[%r126+4], %rs36;
$L__BB0_98:
	setp.gt.s32 	%p62, %r71, 31;
	@%p62 bra 	$L__BB0_112;
	setp.lt.u32 	%p63, %r118, 15;
	mov.f32 	%f470, 0f00000000;
	// begin inline asm
	{  cvt.rn.f16.f32 %rs37, %f470;}

	// end inline asm
	mov.u32 	%r785, %r71;
	@%p63 bra 	$L__BB0_102;
	mov.b32 	%r784, 0;
	mov.u32 	%r785, %r71;
$L__BB0_101:
	.pragma "nounroll";
	shl.b32 	%r612, %r785, 1;
	add.s32 	%r613, %r122, %r612;
	st.shared.u16 	[%r613], %rs37;
	st.shared.u16 	[%r613+2], %rs37;
	st.shared.u16 	[%r613+4], %rs37;
	st.shared.u16 	[%r613+6], %rs37;
	st.shared.u16 	[%r613+8], %rs37;
	st.shared.u16 	[%r613+10], %rs37;
	st.shared.u16 	[%r613+12], %rs37;
	st.shared.u16 	[%r613+14], %rs37;
	st.shared.u16 	[%r613+16], %rs37;
	st.shared.u16 	[%r613+18], %rs37;
	st.shared.u16 	[%r613+20], %rs37;
	st.shared.u16 	[%r613+22], %rs37;
	st.shared.u16 	[%r613+24], %rs37;
	st.shared.u16 	[%r613+26], %rs37;
	st.shared.u16 	[%r613+28], %rs37;
	st.shared.u16 	[%r613+30], %rs37;
	add.s32 	%r785, %r785, 16;
	add.s32 	%r784, %r784, 16;
	setp.ne.s32 	%p64, %r784, %r116;
	@%p64 bra 	$L__BB0_101;
$L__BB0_102:
	setp.eq.s32 	%p65, %r115, 0;
	@%p65 bra 	$L__BB0_112;
	setp.lt.u32 	%p66, %r119, 7;
	@%p66 bra 	$L__BB0_105;
	shl.b32 	%r614, %r785, 1;
	add.s32 	%r615, %r122, %r614;
	st.shared.u16 	[%r615], %rs37;
	st.shared.u16 	[%r615+2], %rs37;
	st.shared.u16 	[%r615+4], %rs37;
	st.shared.u16 	[%r615+6], %rs37;
	st.shared.u16 	[%r615+8], %rs37;
	st.shared.u16 	[%r615+10], %rs37;
	st.shared.u16 	[%r615+12], %rs37;
	st.shared.u16 	[%r615+14], %rs37;
	add.s32 	%r785, %r785, 8;
$L__BB0_105:
	setp.eq.s32 	%p67, %r70, 0;
	@%p67 bra 	$L__BB0_112;
	setp.lt.u32 	%p68, %r120, 3;
	@%p68 bra 	$L__BB0_108;
	shl.b32 	%r616, %r785, 1;
	add.s32 	%r617, %r122, %r616;
	st.shared.u16 	[%r617], %rs37;
	st.shared.u16 	[%r617+2], %rs37;
	st.shared.u16 	[%r617+4], %rs37;
	st.shared.u16 	[%r617+6], %rs37;
	add.s32 	%r785, %r785, 4;
$L__BB0_108:
	setp.eq.s32 	%p69, %r117, 0;
	@%p69 bra 	$L__BB0_112;
	setp.eq.s32 	%p70, %r117, 1;
	shl.b32 	%r618, %r785, 1;
	add.s32 	%r138, %r122, %r618;
	st.shared.u16 	[%r138], %rs37;
	@%p70 bra 	$L__BB0_112;
	setp.eq.s32 	%p71, %r117, 2;
	st.shared.u16 	[%r138+2], %rs37;
	@%p71 bra 	$L__BB0_112;
	st.shared.u16 	[%r138+4], %rs37;
$L__BB0_112:
	add.s32 	%r780, %r780, 128;
	setp.lt.s32 	%p72, %r780, %r5;
	@%p72 bra 	$L__BB0_83;
$L__BB0_113:
	bar.sync 	0;
	@%p27 bra 	$L__BB0_132;
	mov.b32 	%r788, 0;
$L__BB0_115:
	mov.b32 	%r620, 32;
	wmma.load.a.sync.aligned.row.m16n16k16.shared.f16 	{%r621, %r622, %r623, %r624, %r625, %r626, %r627, %r628}, [%r34], %r620;
	shl.b32 	%r629, %r788, 5;
	add.s32 	%r630, %r35, %r629;
	mov.b32 	%r631, 80;
	wmma.load.b.sync.aligned.row.m16n16k16.shared.f16 	{%r632, %r633, %r634, %r635, %r636, %r637, %r638, %r639}, [%r630], %r631;
	mov.f32 	%f471, 0f00000000;
	wmma.mma.sync.aligned.row.row.m16n16k16.f32.f32 {%f50, %f49, %f48, %f47, %f46, %f45, %f44, %f43}, {%r621, %r622, %r623, %r624, %r625, %r626, %r627, %r628}, {%r632, %r633, %r634, %r635, %r636, %r637, %r638, %r639}, {%f471, %f471, %f471, %f471, %f471, %f471, %f471, %f471};
	shl.b32 	%r141, %r788, 4;
	ld.const.u32 	%r640, [%rd5];
	ld.const.u32 	%r641, [%rd5+4];
	add.s32 	%r142, %r640, %r2;
	add.s32 	%r642, %r641, %r141;
	setp.ge.s32 	%p74, %r142, %r5;
	setp.gt.s32 	%p75, %r642, 63;
	or.pred  	%p76, %p74, %p75;
	@%p76 bra 	$L__BB0_117;
	mad.lo.s32 	%r644, %r142, 320, %r301;
	shl.b32 	%r645, %r642, 2;
	add.s32 	%r646, %r644, %r645;
	atom.shared.add.f32 	%f472, [%r646], %f50;
$L__BB0_117:
	ld.const.u32 	%r647, [%rd5+8];
	ld.const.u32 	%r648, [%rd5+12];
	add.s32 	%r144, %r647, %r2;
	add.s32 	%r649, %r648, %r141;
	setp.ge.s32 	%p77, %r144, %r5;
	setp.gt.s32 	%p78, %r649, 63;
	or.pred  	%p79, %p77, %p78;
	@%p79 bra 	$L__BB0_119;
	mad.lo.s32 	%r651, %r144, 320, %r301;
	shl.b32 	%r652, %r649, 2;
	add.s32 	%r653, %r651, %r652;
	atom.shared.add.f32 	%f473, [%r653], %f49;
$L__BB0_119:
	ld.const.u32 	%r654, [%rd5+16];
	ld.const.u32 	%r655, [%rd5+20];
	add.s32 	%r146, %r654, %r2;
	add.s32 	%r656, %r655, %r141;
	setp.ge.s32 	%p80, %r146, %r5;
	setp.gt.s32 	%p81, %r656, 63;
	or.pred  	%p82, %p80, %p81;
	@%p82 bra 	$L__BB0_121;
	mad.lo.s32 	%r658, %r146, 320, %r301;
	shl.b32 	%r659, %r656, 2;
	add.s32 	%r660, %r658, %r659;
	atom.shared.add.f32 	%f474, [%r660], %f48;
$L__BB0_121:
	ld.const.u32 	%r661, [%rd5+24];
	ld.const.u32 	%r662, [%rd5+28];
	add.s32 	%r148, %r661, %r2;
	add.s32 	%r663, %r662, %r141;
	setp.ge.s32 	%p83, %r148, %r5;
	setp.gt.s32 	%p84, %r663, 63;
	or.pred  	%p85, %p83, %p84;
	@%p85 bra 	$L__BB0_123;
	mad.lo.s32 	%r665, %r148, 320, %r301;
	shl.b32 	%r666, %r663, 2;
	add.s32 	%r667, %r665, %r666;
	atom.shared.add.f32 	%f475, [%r667], %f47;
$L__BB0_123:
	ld.const.u32 	%r668, [%rd5+32];
	ld.const.u32 	%r669, [%rd5+36];
	add.s32 	%r150, %r668, %r2;
	add.s32 	%r670, %r669, %r141;
	setp.ge.s32 	%p86, %r150, %r5;
	setp.gt.s32 	%p87, %r670, 63;
	or.pred  	%p88, %p86, %p87;
	@%p88 bra 	$L__BB0_125;
	mad.lo.s32 	%r672, %r150, 320, %r301;
	shl.b32 	%r673, %r670, 2;
	add.s32 	%r674, %r672, %r673;
	atom.shared.add.f32 	%f476, [%r674], %f46;
$L__BB0_125:
	ld.const.u32 	%r675, [%rd5+40];
	ld.const.u32 	%r676, [%rd5+44];
	add.s32 	%r152, %r675, %r2;
	add.s32 	%r677, %r676, %r141;
	setp.ge.s32 	%p89, %r152, %r5;
	setp.gt.s32 	%p90, %r677, 63;
	or.pred  	%p91, %p89, %p90;
	@%p91 bra 	$L__BB0_127;
	mad.lo.s32 	%r679, %r152, 320, %r301;
	shl.b32 	%r680, %r677, 2;
	add.s32 	%r681, %r679, %r680;
	atom.shared.add.f32 	%f477, [%r681], %f45;
$L__BB0_127:
	ld.const.u32 	%r682, [%rd5+48];
	ld.const.u32 	%r683, [%rd5+52];
	add.s32 	%r154, %r682, %r2;
	add.s32 	%r684, %r683, %r141;
	setp.ge.s32 	%p92, %r154, %r5;
	setp.gt.s32 	%p93, %r684, 63;
	or.pred  	%p94, %p92, %p93;
	@%p94 bra 	$L__BB0_129;
	mad.lo.s32 	%r686, %r154, 320, %r301;
	shl.b32 	%r687, %r684, 2;
	add.s32 	%r688, %r686, %r687;
	atom.shared.add.f32 	%f478, [%r688], %f44;
$L__BB0_129:
	ld.const.u32 	%r689, [%rd5+56];
	ld.const.u32 	%r690, [%rd5+60];
	add.s32 	%r156, %r689, %r2;
	add.s32 	%r691, %r690, %r141;
	setp.ge.s32 	%p95, %r156, %r5;
	setp.gt.s32 	%p96, %r691, 63;
	or.pred  	%p97, %p95, %p96;
	@%p97 bra 	$L__BB0_131;
	mad.lo.s32 	%r693, %r156, 320, %r301;
	shl.b32 	%r694, %r691, 2;
	add.s32 	%r695, %r693, %r694;
	atom.shared.add.f32 	%f479, [%r695], %f43;
$L__BB0_131:
	add.s32 	%r788, %r788, 1;
	setp.ne.s32 	%p98, %r788, 4;
	@%p98 bra 	$L__BB0_115;
$L__BB0_132:
	bar.sync 	0;
	add.s32 	%r765, %r765, 1;
	setp.eq.s32 	%p99, %r765, %r30;
	@%p99 bra 	$L__BB0_86;
	bra.uni 	$L__BB0_21;

}


// ===== COMPILED SASS (sm_100) =====

	.target	sm_100

	.elftype	@"ET_EXEC"


//--------------------- .note.nv.tkinfo           --------------------------
	.section	.note.nv.tkinfo,"",@"SHT_NOTE"
	.sectionflags	@"SHF_NOTE_NV_TKINFO"
	.tkinfo
        /*0018*/ 	.word	0x00000002
        /*0030*/ 	.string	""
        /*0030*/ 	.string	"ptxas"
        /*0030*/ 	.string	"Cuda compilation tools, release 13.0, V13.0.88"
        /*0030*/ 	.string	"Build cuda_13.0.r13.0/compiler.36424714_0"
        /*0030*/ 	.string	"-arch sm_100 -m 64 "



//--------------------- .note.nv.cuinfo           --------------------------
	.section	.note.nv.cuinfo,"",@"SHT_NOTE"
	.sectionflags	@"SHF_NOTE_NV_CUINFO"
        /*0018*/ 	.short	0x0002
        /*001a*/ 	.short	0x0064
        /*001c*/ 	.short	0x0082
	.zero		2


//--------------------- .nv.info                  --------------------------
	.section	.nv.info,"",@"SHT_CUDA_INFO"
	.align	4


	//----- nvinfo : EIATTR_REGCOUNT
	.align		4
        /*0000*/ 	.byte	0x04, 0x2f
        /*0002*/ 	.short	(.L_2 - .L_1)
	.align		4
.L_1:
        /*0004*/ 	.word	index@(_Z27flashcore_fused_wmma_kernelPK6__halfS1_S1_PS_fiiii)
        /*0008*/ 	.word	0x0000007c


	//----- nvinfo : EIATTR_FRAME_SIZE
	.align		4
.L_2:
        /*000c*/ 	.byte	0x04, 0x11
        /*000e*/ 	.short	(.L_4 - .L_3)
	.align		4
.L_3:
        /*0010*/ 	.word	index@($__internal_0_$__cuda_sm3x_div_rn_noftz_f32_slowpath)
        /*0014*/ 	.word	0x00000000


	//----- nvinfo : EIATTR_FRAME_SIZE
	.align		4
.L_4:
        /*0018*/ 	.byte	0x04, 0x11
        /*001a*/ 	.short	(.L_6 - .L_5)
	.align		4
.L_5:
        /*001c*/ 	.word	index@(_Z27flashcore_fused_wmma_kernelPK6__halfS1_S1_PS_fiiii)
        /*0020*/ 	.word	0x00000000


	//----- nvinfo : EIATTR_MIN_STACK_SIZE
	.align		4
.L_6:
        /*0024*/ 	.byte	0x04, 0x12
        /*0026*/ 	.short	(.L_8 - .L_7)
	.align		4
.L_7:
        /*0028*/ 	.word	index@(_Z27flashcore_fused_wmma_kernelPK6__halfS1_S1_PS_fiiii)
        /*002c*/ 	.word	0x00000000
.L_8:


//--------------------- .nv.compat                --------------------------
	.section	.nv.compat,"",@"SHT_CUDA_COMPAT_INFO"
	.align	4
        /*0000*/ 	.byte	0x02, 0x09, 0x00, 0x00, 0x02, 0x02, 0x01, 0x00, 0x02, 0x05, 0x05, 0x00, 0x03, 0x07, 0x01, 0x01
        /*0010*/ 	.byte	0x02, 0x03, 0x00, 0x00, 0x02, 0x06, 0x01, 0x00, 0x04, 0x0b, 0x08, 0x00, 0x01, 0x00, 0x00, 0x00
        /*0020*/ 	.byte	0x00, 0x00, 0x00, 0x00


//--------------------- .nv.info._Z27flashcore_fused_wmma_kernelPK6__halfS1_S1_PS_fiiii --------------------------
	.section	.nv.info._Z27flashcore_fused_wmma_kernelPK6__halfS1_S1_PS_fiiii,"",@"SHT_CUDA_INFO"
	.sectionflags	@""
	.align	4


	//----- nvinfo : EIATTR_CUDA_API_VERSION
	.align		4
        /*0000*/ 	.byte	0x04, 0x37
        /*0002*/ 	.short	(.L_10 - .L_9)
.L_9:
        /*0004*/ 	.word	0x00000082


	//----- nvinfo : EIATTR_KPARAM_INFO
	.align		4
.L_10:
        /*0008*/ 	.byte	0x04, 0x17
        /*000a*/ 	.short	(.L_12 - .L_11)
.L_11:
        /*000c*/ 	.word	0x00000000
        /*0010*/ 	.short	0x0008
        /*0012*/ 	.short	0x0030
        /*0014*/ 	.byte	0x00, 0xf0, 0x11, 0x00


	//----- nvinfo : EIATTR_KPARAM_INFO
	.align		4
.L_12:
        /*0018*/ 	.byte	0x04, 0x17
        /*001a*/ 	.short	(.L_14 - .L_13)
.L_13:
        /*001c*/ 	.word	0x00000000
        /*0020*/ 	.short	0x0007
        /*0022*/ 	.short	0x002c
        /*0024*/ 	.byte	0x00, 0xf0, 0x11, 0x00


	//----- nvinfo : EIATTR_KPARAM_INFO
	.align		4
.L_14:
        /*0028*/ 	.byte	0x04, 0x17
        /*002a*/ 	.short	(.L_16 - .L_15)
.L_15:
        /*002c*/ 	.word	0x00000000
        /*0030*/ 	.short	0x0006
        /*0032*/ 	.short	0x0028
        /*0034*/ 	.byte	0x00, 0xf0, 0x11, 0x00


	//----- nvinfo : EIATTR_KPARAM_INFO
	.align		4
.L_16:
        /*0038*/ 	.byte	0x04, 0x17
        /*003a*/ 	.short	(.L_18 - .L_17)
.L_17:
        /*003c*/ 	.word	0x00000000
        /*0040*/ 	.short	0x0005
        /*0042*/ 	.short	0x0024
        /*0044*/ 	.byte	0x00, 0xf0, 0x11, 0x00


	//----- nvinfo : EIATTR_KPARAM_INFO
	.align		4
.L_18:
        /*0048*/ 	.byte	0x04, 0x17
        /*004a*/ 	.short	(.L_20 - .L_19)
.L_19:
        /*004c*/ 	.word	0x00000000
        /*0050*/ 	.short	0x0004
        /*0052*/ 	.short	0x0020
        /*0054*/ 	.byte	0x00, 0xf0, 0x11, 0x00


	//----- nvinfo : EIATTR_KPARAM_INFO
	.align		4
.L_20:
        /*0058*/ 	.byte	0x04, 0x17
        /*005a*/ 	.short	(.L_22 - .L_21)
.L_21:
        /*005c*/ 	.word	0x00000000
        /*0060*/ 	.short	0x0003
        /*0062*/ 	.short	0x0018
        /*0064*/ 	.byte	0x00, 0xf5, 0x21, 0x00


	//----- nvinfo : EIATTR_KPARAM_INFO
	.align		4
.L_22:
        /*0068*/ 	.byte	0x04, 0x17
        /*006a*/ 	.short	(.L_24 - .L_23)
.L_23:
        /*006c*/ 	.word	0x00000000
        /*0070*/ 	.short	0x0002
        /*0072*/ 	.short	0x0010
        /*0074*/ 	.byte	0x00, 0xf5, 0x21, 0x00


	//----- nvinfo : EIATTR_KPARAM_INFO
	.align		4
.L_24:
        /*0078*/ 	.byte	0x04, 0x17
        /*007a*/ 	.short	(.L_26 - .L_25)
.L_25:
        /*007c*/ 	.word	0x00000000
        /*0080*/ 	.short	0x0001
        /*0082*/ 	.short	0x0008
        /*0084*/ 	.byte	0x00, 0xf5, 0x21, 0x00


	//----- nvinfo : EIATTR_KPARAM_INFO
	.align		4
.L_26:
        /*0088*/ 	.byte	0x04, 0x17
        /*008a*/ 	.short	(.L_28 - .L_27)
.L_27:
        /*008c*/ 	.word	0x00000000
        /*0090*/ 	.short	0x0000
        /*0092*/ 	.short	0x0000
        /*0094*/ 	.byte	0x00, 0xf5, 0x21, 0x00


	//----- nvinfo : EIATTR_SPARSE_MMA_MASK
	.align		4
.L_28:
        /*0098*/ 	.byte	0x03, 0x50
        /*009a*/ 	.short	0x0000


	//----- nvinfo : EIATTR_WMMA_USED
	.align		4
        /*009c*/ 	.byte	0x01, 0x2b
	.zero		2


	//----- nvinfo : EIATTR_MAXREG_COUNT
	.align		4
        /*00a0*/ 	.byte	0x03, 0x1b
        /*00a2*/ 	.short	0x00ff


	//----- nvinfo : EIATTR_NUM_BARRIERS
	.align		4
        /*00a4*/ 	.byte	0x02, 0x4c
        /*00a6*/ 	.byte	0x01
	.zero		1


	//----- nvinfo : EIATTR_MERCURY_ISA_VERSION
	.align		4
        /*00a8*/ 	.byte	0x03, 0x5f
        /*00aa*/ 	.short	0x0101


	//----- nvinfo : EIATTR_COOP_GROUP_MASK_REGIDS
	.align		4
        /*00ac*/ 	.byte	0x04, 0x29
        /*00ae*/ 	.short	(.L_30 - .L_29)


	//   ....[0]....
.L_29:
        /*00b0*/ 	.word	0xffffffff


	//----- nvinfo : EIATTR_COOP_GROUP_INSTR_OFFSETS
	.align		4
.L_30:
        /*00b4*/ 	.byte	0x04, 0x28
        /*00b6*/ 	.short	(.L_32 - .L_31)


	//   ....[0]....
.L_31:
        /*00b8*/ 	.word	0x00004a10


	//----- nvinfo : EIATTR_VRC_CTA_INIT_COUNT
	.align		4
.L_32:
        /*00bc*/ 	.byte	0x02, 0x4a
	.zero		1
	.zero		1


	//----- nvinfo : EIATTR_EXIT_INSTR_OFFSETS
	.align		4
        /*00c0*/ 	.byte	0x04, 0x1c
        /*00c2*/ 	.short	(.L_34 - .L_33)


	//   ....[0]....
.L_33:
        /*00c4*/ 	.word	0x00000050


	//   ....[1]....
        /*00c8*/ 	.word	0x00007250


	//   ....[2]....
        /*00cc*/ 	.word	0x000077a0


	//   ....[3]....
        /*00d0*/ 	.word	0x000086f0


	//----- nvinfo : EIATTR_MAX_THREADS
	.align		4
.L_34:
        /*00d4*/ 	.byte	0x04, 0x05
        /*00d6*/ 	.short	(.L_36 - .L_35)
.L_35:
        /*00d8*/ 	.word	0x00000080
        /*00dc*/ 	.word	0x00000001
        /*00e0*/ 	.word	0x00000001


	//----- nvinfo : EIATTR_CRS_STACK_SIZE
	.align		4
.L_36:
        /*00e4*/ 	.byte	0x04, 0x1e
        /*00e6*/ 	.short	(.L_38 - .L_37)
.L_37:
        /*00e8*/ 	.word	0x00000000


	//----- nvinfo : EIATTR_CBANK_PARAM_SIZE
	.align		4
.L_38:
        /*00ec*/ 	.byte	0x03, 0x19
        /*00ee*/ 	.short	0x0034


	//----- nvinfo : EIATTR_PARAM_CBANK
	.align		4
        /*00f0*/ 	.byte	0x04, 0x0a
        /*00f2*/ 	.short	(.L_40 - .L_39)
	.align		4
.L_39:
        /*00f4*/ 	.word	index@(.nv.constant0._Z27flashcore_fused_wmma_kernelPK6__halfS1_S1_PS_fiiii)
        /*00f8*/ 	.short	0x0380
        /*00fa*/ 	.short	0x0034


	//----- nvinfo : EIATTR_SW_WAR
	.align		4
.L_40:
        /*00fc*/ 	.byte	0x04, 0x36
        /*00fe*/ 	.short	(.L_42 - .L_41)
.L_41:
        /*0100*/ 	.word	0x00000008
.L_42:


//--------------------- .nv.callgraph             --------------------------
	.section	.nv.callgraph,"",@"SHT_CUDA_CALLGRAPH"
	.align	4
	.sectionentsize	8
	.align		4
        /*0000*/ 	.word	0x00000000
	.align		4
        /*0004*/ 	.word	0xffffffff
	.align		4
        /*0008*/ 	.word	0x00000000
	.align		4
        /*000c*/ 	.word	0xfffffffe
	.align		4
        /*0010*/ 	.word	0x00000000
	.align		4
        /*0014*/ 	.word	0xfffffffd
	.align		4
        /*0018*/ 	.word	0x00000000
	.align		4
        /*001c*/ 	.word	0xfffffffc


//--------------------- .nv.constant3             --------------------------
	.section	.nv.constant3,"a",@progbits
	.align	4
.nv.constant3:
	.type		WMMA_ACCUM_LUT,@object
	.size		WMMA_ACCUM_LUT,(.L_0 - WMMA_ACCUM_LUT)
WMMA_ACCUM_LUT:
        /*0000*/ 	.byte	0x00, 0x00, 0x00, 0x00, 0x00, 0x00, 0x00, 0x00, 0x00, 0x00, 0x00, 0x00, 0x01, 0x00, 0x00, 0x00
        /* <DEDUP_REMOVED lines=127> */
.L_0:


//--------------------- .text._Z27flashcore_fused_wmma_kernelPK6__halfS1_S1_PS_fiiii --------------------------
	.section	.text._Z27flashcore_fused_wmma_kernelPK6__halfS1_S1_PS_fiiii,"ax",@progbits
	.align	128
        .global         _Z27flashcore_fused_wmma_kernelPK6__halfS1_S1_PS_fiiii
        .type           _Z27flashcore_fused_wmma_kernelPK6__halfS1_S1_PS_fiiii,@function
        .size           _Z27flashcore_fused_wmma_kernelPK6__halfS1_S1_PS_fiiii,(.L_x_115 - _Z27flashcore_fused_wmma_kernelPK6__halfS1_S1_PS_fiiii)
        .other          _Z27flashcore_fused_wmma_kernelPK6__halfS1_S1_PS_fiiii,@"STO_CUDA_ENTRY STV_DEFAULT"
_Z27flashcore_fused_wmma_kernelPK6__halfS1_S1_PS_fiiii:
.text._Z27flashcore_fused_wmma_kernelPK6__halfS1_S1_PS_fiiii:
[----:B------:R-:W-:Y:S01]  /*0000*/  LDC R1, c[0x0][0x37c] ;  /* 0x0000df00ff017b82 */ /* 0x000fe20000000800 */
[----:B------:R-:W0:Y:S07]  /*0010*/  S2R R96, SR_CTAID.X ;  /* 0x0000000000607919 */ /* 0x000e2e0000002500 */
[----:B------:R-:W1:Y:S01]  /*0020*/  LDC R3, c[0x0][0x3ac] ;  /* 0x0000eb00ff037b82 */ /* 0x000e620000000800 */
[----:B0-----:R-:W-:-:S05]  /*0030*/  IMAD.SHL.U32 R96, R96, 0x20, RZ ;  /* 0x0000002060607824 */ /* 0x001fca00078e00ff */
[----:B-1----:R-:W-:-:S13]  /*0040*/  ISETP.GE.AND P0, PT, R96, R3, PT ;  /* 0x000000036000720c */ /* 0x002fda0003f06270 */
[----:B------:R-:W-:Y:S05]  /*0050*/  @P0 EXIT ;  /* 0x000000000000094d */ /* 0x000fea0003800000 */
[----:B------:R-:W0:Y:S01]  /*0060*/  S2R R94, SR_TID.X ;  /* 0x00000000005e7919 */ /* 0x000e220000002100 */
[----:B------:R-:W1:Y:S01]  /*0070*/  LDCU UR5, c[0x0][0x3b0] ;  /* 0x00007600ff0577ac */ /* 0x000e620008000800 */
[----:B------:R-:W-:Y:S01]  /*0080*/  S2UR UR4, SR_CTAID.Y ;  /* 0x00000000000479c3 */ /* 0x000fe20000002600 */
[C---:B------:R-:W-:Y:S01]  /*0090*/  VIADDMNMX R95, R96.reuse, 0x20, R3, PT ;  /* 0x00000020605f7846 */ /* 0x040fe20003800103 */
[----:B------:R-:W-:Y:S01]  /*00a0*/  BSSY.RECONVERGENT B0, `(.L_x_0) ;  /* 0x00000f8000007945 */ /* 0x000fe20003800200 */
[----:B------:R-:W2:Y:S02]  /*00b0*/  LDCU UR8, c[0x0][0x3a8] ;  /* 0x00007500ff0877ac */ /* 0x000ea40008000800 */
[----:B------:R-:W-:Y:S01]  /*00c0*/  IADD3 R95, PT, PT, -R96, R95, RZ ;  /* 0x0000005f605f7210 */ /* 0x000fe20007ffe1ff */
[----:B------:R-:W3:Y:S02]  /*00d0*/  LDCU.64 UR10, c[0x0][0x358] ;  /* 0x00006b00ff0a77ac */ /* 0x000ee40008000a00 */
[----:B------:R-:W4:Y:S01]  /*00e0*/  S2UR UR6, SR_CTAID.Z ;  /* 0x00000000000679c3 */ /* 0x000f220000002700 */
[----:B------:R-:W0:Y:S01]  /*00f0*/  LDCU UR12, c[0x0][0x3b0] ;  /* 0x00007600ff0c77ac */ /* 0x000e220008000800 */
[----:B-1----:R-:W-:Y:S01]  /*0100*/  IMAD.U32 R14, RZ, RZ, UR5 ;  /* 0x00000005ff0e7e24 */ /* 0x002fe2000f8e00ff */
[----:B------:R-:W-:-:S03]  /*0110*/  UMOV UR5, URZ ;  /* 0x000000ff00057c82 */ /* 0x000fc60008000000 */
[----:B------:R-:W-:Y:S01]  /*0120*/  IMAD R93, R95, R14, RZ ;  /* 0x0000000e5f5d7224 */ /* 0x000fe200078e02ff */
[----:B------:R-:W-:Y:S01]  /*0130*/  SHF.R.S32.HI R0, RZ, 0x1f, R14 ;  /* 0x0000001fff007819 */ /* 0x000fe2000001140e */
[----:B--2---:R-:W-:Y:S01]  /*0140*/  USHF.R.S32.HI UR7, URZ, 0x1f, UR8 ;  /* 0x0000001fff077899 */ /* 0x004fe20008011408 */
[----:B------:R-:W-:-:S04]  /*0150*/  IMAD.WIDE.U32 R120, R14, R3, RZ ;  /* 0x000000030e787225 */ /* 0x000fc800078e00ff */
[----:B------:R-:W-:Y:S01]  /*0160*/  IMAD R3, R0, R3, RZ ;  /* 0x0000000300037224 */ /* 0x000fe200078e02ff */
[----:B0-----:R-:W-:Y:S01]  /*0170*/  ISETP.GE.AND P0, PT, R94, R93, PT ;  /* 0x0000005d5e00720c */ /* 0x001fe20003f06270 */
[----:B----4-:R-:W-:Y:S02]  /*0180*/  UIMAD.WIDE.U32 UR4, UR6, UR8, UR4 ;  /* 0x00000008060472a5 */ /* 0x010fe4000f8e0004 */
[----:B------:R-:W-:Y:S01]  /*0190*/  IMAD.IADD R2, R121, 0x1, R3 ;  /* 0x0000000179027824 */ /* 0x000fe200078e0203 */
[----:B------:R-:W-:Y:S01]  /*01a0*/  UIMAD UR7, UR7, UR6, URZ ;  /* 0x00000006070772a4 */ /* 0x000fe2000f8e02ff */
[--C-:B------:R-:W-:Y:S01]  /*01b0*/  SHF.R.U32.HI R99, RZ, 0x2, R94.reuse ;  /* 0x00000002ff637819 */ /* 0x100fe2000001165e */
[----:B------:R-:W0:Y:S01]  /*01c0*/  LDCU.64 UR8, c[0x0][0x380] ;  /* 0x00007000ff0877ac */ /* 0x000e220008000a00 */
[----:B------:R-:W-:Y:S01]  /*01d0*/  SHF.R.U32.HI R97, RZ, 0x1, R94 ;  /* 0x00000001ff617819 */ /* 0x000fe2000001165e */
[----:B------:R-:W-:Y:S01]  /*01e0*/  IMAD R3, R2, UR4, RZ ;  /* 0x0000000402037c24 */ /* 0x000fe2000f8e02ff */
[----:B------:R-:W-:Y:S01]  /*01f0*/  LOP3.LUT R99, R99, 0x10, RZ, 0xc0, !PT ;  /* 0x0000001063637812 */ /* 0x000fe200078ec0ff */
[----:B------:R-:W-:Y:S01]  /*0200*/  UIADD3 UR5, UPT, UPT, UR5, UR7, URZ ;  /* 0x0000000705057290 */ /* 0x000fe2000fffe0ff */
[----:B------:R-:W-:-:S04]  /*0210*/  LOP3.LUT R97, R97, 0x10, RZ, 0xc0, !PT ;  /* 0x0000001061617812 */ /* 0x000fc800078ec0ff */
[----:B------:R-:W1:Y:S01]  /*0220*/  LDCU.64 UR6, c[0x0][0x380] ;  /* 0x00007000ff0677ac */ /* 0x000e620008000a00 */
[C---:B------:R-:W-:Y:S02]  /*0230*/  IMAD R3, R120.reuse, UR5, R3 ;  /* 0x0000000578037c24 */ /* 0x040fe4000f8e0203 */
[----:B------:R-:W-:-:S04]  /*0240*/  IMAD.WIDE.U32 R120, R120, UR4, RZ ;  /* 0x0000000478787c25 */ /* 0x000fc8000f8e00ff */
[----:B------:R-:W-:Y:S01]  /*0250*/  IMAD.IADD R2, R121, 0x1, R3 ;  /* 0x0000000179027824 */ /* 0x000fe200078e0203 */
[----:B---3--:R-:W-:Y:S06]  /*0260*/  @P0 BRA `(.L_x_1) ;  /* 0x0000000c006c0947 */ /* 0x008fec0003800000 */
[----:B------:R-:W-:Y:S01]  /*0270*/  LOP3.LUT R4, RZ, R94, RZ, 0x33, !PT ;  /* 0x0000005eff047212 */ /* 0x000fe200078e33ff */
[----:B------:R-:W2:Y:S01]  /*0280*/  LDCU UR4, c[0x0][0x3a0] ;  /* 0x00007400ff0477ac */ /* 0x000ea20008000800 */
[----:B------:R-:W-:Y:S02]  /*0290*/  BSSY.RECONVERGENT B1, `(.L_x_2) ;  /* 0x000003e000017945 */ /* 0x000fe40003800200 */
[----:B------:R-:W-:Y:S01]  /*02a0*/  IADD3 R8, PT, PT, R93, R4, RZ ;  /* 0x000000045d087210 */ /* 0x000fe20007ffe0ff */
[----:B------:R-:W-:-:S03]  /*02b0*/  IMAD.MOV.U32 R4, RZ, RZ, R94 ;  /* 0x000000ffff047224 */ /* 0x000fc600078e005e */
[C---:B------:R-:W-:Y:S02]  /*02c0*/  LOP3.LUT R3, R8.reuse, 0x180, RZ, 0xc0, !PT ;  /* 0x0000018008037812 */ /* 0x040fe400078ec0ff */
[----:B------:R-:W-:Y:S02]  /*02d0*/  ISETP.GE.U32.AND P0, PT, R8, 0x180, PT ;  /* 0x000001800800780c */ /* 0x000fe40003f06070 */
[----:B------:R-:W-:Y:S02]  /*02e0*/  ISETP.NE.AND P1, PT, R3, 0x180, PT ;  /* 0x000001800300780c */ /* 0x000fe40003f25270 */
[----:B--2---:R-:W-:-:S11]  /*02f0*/  F2FP.F16.F32.PACK_AB R3, RZ, UR4 ;  /* 0x00000004ff037c3e */ /* 0x004fd600080000ff */
[----:B------:R-:W-:Y:S05]  /*0300*/  @!P1 BRA `(.L_x_3) ;  /* 0x0000000000d89947 */ /* 0x000fea0003800000 */
[-C--:B------:R-:W-:Y:S01]  /*0310*/  IABS R16, R14.reuse ;  /* 0x0000000e00107213 */ /* 0x080fe20000000000 */
[----:B------:R-:W2:Y:S01]  /*0320*/  S2R R9, SR_CgaCtaId ;  /* 0x0000000000097919 */ /* 0x000ea20000008800 */
[----:B------:R-:W-:Y:S02]  /*0330*/  MOV R6, 0x400 ;  /* 0x0000040000067802 */ /* 0x000fe40000000f00 */
[----:B------:R-:W3:Y:S01]  /*0340*/  I2F.RP R7, R16 ;  /* 0x0000001000077306 */ /* 0x000ee20000209400 */
[----:B------:R-:W-:Y:S02]  /*0350*/  LEA.HI R4, R8, 0x1, RZ, 0x19 ;  /* 0x0000000108047811 */ /* 0x000fe400078fc8ff */
[----:B------:R-:W-:Y:S02]  /*0360*/  ISETP.NE.AND P1, PT, R14, RZ, PT ;  /* 0x000000ff0e00720c */ /* 0x000fe40003f25270 */
[----:B------:R-:W-:-:S03]  /*0370*/  LOP3.LUT R13, RZ, R14, RZ, 0x33, !PT ;  /* 0x0000000eff0d7212 */ /* 0x000fc600078e33ff */
[----:B---3--:R-:W3:Y:S01]  /*0380*/  MUFU.RCP R7, R7 ;  /* 0x0000000700077308 */ /* 0x008ee20000001000 */
[----:B--2---:R-:W-:Y:S02]  /*0390*/  LEA R10, R9, R6, 0x18 ;  /* 0x00000006090a7211 */ /* 0x004fe400078ec0ff */
[----:B------:R-:W-:Y:S01]  /*03a0*/  LOP3.LUT R6, R4, 0x3, RZ, 0xc0, !PT ;  /* 0x0000000304067812 */ /* 0x000fe200078ec0ff */
[----:B---3--:R-:W-:Y:S02]  /*03b0*/  VIADD R5, R7, 0xffffffe ;  /* 0x0ffffffe07057836 */ /* 0x008fe40000000000 */
[----:B------:R-:W-:-:S04]  /*03c0*/  IMAD.MOV.U32 R4, RZ, RZ, RZ ;  /* 0x000000ffff047224 */ /* 0x000fc800078e00ff */
[----:B------:R-:W2:Y:S02]  /*03d0*/  F2I.FTZ.U32.TRUNC.NTZ R5, R5 ;  /* 0x0000000500057305 */ /* 0x000ea4000021f000 */
[----:B--2---:R-:W-:-:S05]  /*03e0*/  IADD3 R11, PT, PT, RZ, -R5, RZ ;  /* 0x80000005ff0b7210 */ /* 0x004fca0007ffe0ff */
[----:B------:R-:W-:-:S04]  /*03f0*/  IMAD R11, R11, R16, RZ ;  /* 0x000000100b0b7224 */ /* 0x000fc800078e02ff */
[----:B------:R-:W-:Y:S01]  /*0400*/  IMAD.HI.U32 R11, R5, R11, R4 ;  /* 0x0000000b050b7227 */ /* 0x000fe200078e0004 */
[----:B------:R-:W-:-:S03]  /*0410*/  IADD3 R5, PT, PT, -R6, RZ, RZ ;  /* 0x000000ff06057210 */ /* 0x000fc60007ffe1ff */
[----:B------:R-:W-:-:S07]  /*0420*/  IMAD.MOV.U32 R4, RZ, RZ, R94 ;  /* 0x000000ffff047224 */ /* 0x000fce00078e005e */
.L_x_4:
[----:B------:R-:W-:Y:S01]  /*0430*/  IABS R8, R4 ;  /* 0x0000000400087213 */ /* 0x000fe20000000000 */
[----:B------:R-:W-:-:S04]  /*0440*/  IMAD.U32 R14, RZ, RZ, UR12 ;  /* 0x0000000cff0e7e24 */ /* 0x000fc8000f8e00ff */
[----:B--2---:R-:W-:Y:S01]  /*0450*/  IMAD.HI.U32 R6, R11, R8, RZ ;  /* 0x000000080b067227 */ /* 0x004fe200078e00ff */
[----:B------:R-:W-:-:S03]  /*0460*/  IABS R12, R14 ;  /* 0x0000000e000c7213 */ /* 0x000fc60000000000 */
[----:B------:R-:W-:-:S04]  /*0470*/  IMAD.MOV R7, RZ, RZ, -R6 ;  /* 0x000000ffff077224 */ /* 0x000fc800078e0a06 */
[----:B------:R-:W-:-:S05]  /*0480*/  IMAD R7, R12, R7, R8 ;  /* 0x000000070c077224 */ /* 0x000fca00078e0208 */
[----:B------:R-:W-:-:S13]  /*0490*/  ISETP.GT.U32.AND P3, PT, R16, R7, PT ;  /* 0x000000071000720c */ /* 0x000fda0003f64070 */
[----:B------:R-:W-:Y:S01]  /*04a0*/  @!P3 IADD3 R7, PT, PT, R7, -R12, RZ ;  /* 0x8000000c0707b210 */ /* 0x000fe20007ffe0ff */
[----:B------:R-:W-:-:S03]  /*04b0*/  @!P3 VIADD R6, R6, 0x1 ;  /* 0x000000010606b836 */ /* 0x000fc60000000000 */
[----:B------:R-:W-:Y:S02]  /*04c0*/  ISETP.GE.U32.AND P2, PT, R7, R16, PT ;  /* 0x000000100700720c */ /* 0x000fe40003f46070 */
[----:B------:R-:W-:-:S04]  /*04d0*/  LOP3.LUT R7, R4, R14, RZ, 0x3c, !PT ;  /* 0x0000000e04077212 */ /* 0x000fc800078e3cff */
[----:B------:R-:W-:-:S07]  /*04e0*/  ISETP.GE.AND P4, PT, R7, RZ, PT ;  /* 0x000000ff0700720c */ /* 0x000fce0003f86270 */
[----:B------:R-:W-:-:S06]  /*04f0*/  @P2 VIADD R6, R6, 0x1 ;  /* 0x0000000106062836 */ /* 0x000fcc0000000000 */
[----:B------:R-:W-:-:S04]  /*0500*/  @!P4 IADD3 R6, PT, PT, -R6, RZ, RZ ;  /* 0x000000ff0606c210 */ /* 0x000fc80007ffe1ff */
[----:B------:R-:W-:-:S05]  /*0510*/  SEL R15, R13, R6, !P1 ;  /* 0x000000060d0f7207 */ /* 0x000fca0004800000 */
[--C-:B------:R-:W-:Y:S02]  /*0520*/  IMAD.MOV R17, RZ, RZ, -R15.reuse ;  /* 0x000000ffff117224 */ /* 0x100fe400078e0a0f */
[----:B------:R-:W-:Y:S02]  /*0530*/  IMAD.IADD R9, R96, 0x1, R15 ;  /* 0x0000000160097824 */ /* 0x000fe400078e020f */
[----:B------:R-:W-:-:S03]  /*0540*/  IMAD R17, R14, R17, R4 ;  /* 0x000000110e117224 */ /* 0x000fc600078e0204 */
[----:B------:R-:W-:Y:S02]  /*0550*/  SHF.R.S32.HI R7, RZ, 0x1f, R9 ;  /* 0x0000001fff077819 */ /* 0x000fe40000011409 */
[----:B------:R-:W-:-:S03]  /*0560*/  IADD3 R6, P2, PT, R17, R120, RZ ;  /* 0x0000007811067210 */ /* 0x000fc60007f5e0ff */
[----:B------:R-:W-:Y:S01]  /*0570*/  IMAD R8, R7, R14, RZ ;  /* 0x0000000e07087224 */ /* 0x000fe200078e02ff */
[----:B------:R-:W-:-:S03]  /*0580*/  IADD3.X R7, PT, PT, RZ, R2, RZ, P2, !PT ;  /* 0x00000002ff077210 */ /* 0x000fc600017fe4ff */
[C---:B------:R-:W-:Y:S02]  /*0590*/  IMAD R19, R9.reuse, R0, R8 ;  /* 0x0000000009137224 */ /* 0x040fe400078e0208 */
[----:B------:R-:W-:-:S04]  /*05a0*/  IMAD.WIDE.U32 R6, R9, R14, R6 ;  /* 0x0000000e09067225 */ /* 0x000fc800078e0006 */
[----:B------:R-:W-:Y:S01]  /*05b0*/  IMAD.IADD R7, R7, 0x1, R19 ;  /* 0x0000000107077824 */ /* 0x000fe200078e0213 */
[----:B0-----:R-:W-:-:S04]  /*05c0*/  LEA R8, P2, R6, UR8, 0x1 ;  /* 0x0000000806087c11 */ /* 0x001fc8000f8408ff */
[----:B------:R-:W-:-:S05]  /*05d0*/  LEA.HI.X R9, R6, UR9, R7, 0x1, P2 ;  /* 0x0000000906097c11 */ /* 0x000fca00090f0c07 */
[----:B------:R-:W2:Y:S01]  /*05e0*/  LDG.E.U16.CONSTANT R8, desc[UR10][R8.64] ;  /* 0x0000000a08087981 */ /* 0x000ea2000c1e9500 */
[----:B------:R-:W-:Y:S01]  /*05f0*/  IMAD R12, R15, 0xa0, R10 ;  /* 0x000000a00f0c7824 */ /* 0x000fe200078e020a */
[----:B------:R-:W-:Y:S01]  /*0600*/  IADD3 R5, PT, PT, R5, 0x1, RZ ;  /* 0x0000000105057810 */ /* 0x000fe20007ffe0ff */
[----:B------:R-:W-:Y:S02]  /*0610*/  VIADD R4, R4, 0x80 ;  /* 0x0000008004047836 */ /* 0x000fe40000000000 */
[----:B------:R-:W-:Y:S01]  /*0620*/  IMAD R12, R17, 0x2, R12 ;  /* 0x00000002110c7824 */ /* 0x000fe200078e020c */
[----:B------:R-:W-:Y:S01]  /*0630*/  ISETP.NE.AND P2, PT, R5, RZ, PT ;  /* 0x000000ff0500720c */ /* 0x000fe20003f45270 */
[----:B--2---:R-:W-:-:S05]  /*0640*/  HMUL2 R6, R8.H0_H0, R3.H0_H0 ;  /* 0x2000000308067232 */ /* 0x004fca0000000800 */
[----:B------:R2:W-:Y:S07]  /*0650*/  STS.U16 [R12], R6 ;  /* 0x000000060c007388 */ /* 0x0005ee0000000400 */
[----:B------:R-:W-:Y:S05]  /*0660*/  @P2 BRA `(.L_x_4) ;  /* 0xfffffffc00702947 */ /* 0x000fea000383ffff */
.L_x_3:
[----:B01----:R-:W-:Y:S05]  /*0670*/  BSYNC.RECONVERGENT B1 ;  /* 0x0000000000017941 */ /* 0x003fea0003800200 */
.L_x_2:
[----:B------:R-:W-:Y:S05]  /*0680*/  @!P0 BRA `(.L_x_1) ;  /* 0x0000000800648947 */ /* 0x000fea0003800000 */
[----:B------:R-:W-:Y:S01]  /*0690*/  IABS R5, R14 ;  /* 0x0000000e00057213 */ /* 0x000fe20000000000 */
[----:B------:R-:W0:Y:S01]  /*06a0*/  S2R R11, SR_CgaCtaId ;  /* 0x00000000000b7919 */ /* 0x000e220000008800 */
[----:B------:R-:W1:Y:S01]  /*06b0*/  LDC R7, c[0x0][0x3b0] ;  /* 0x0000ec00ff077b82 */ /* 0x000e620000000800 */
[----:B--2---:R-:W-:Y:S01]  /*06c0*/  MOV R6, 0x400 ;  /* 0x0000040000067802 */ /* 0x004fe20000000f00 */
[----:B------:R-:W2:Y:S08]  /*06d0*/  I2F.RP R10, R5 ;  /* 0x00000005000a7306 */ /* 0x000eb00000209400 */
[----:B--2---:R-:W2:Y:S01]  /*06e0*/  MUFU.RCP R10, R10 ;  /* 0x0000000a000a7308 */ /* 0x004ea20000001000 */
[----:B0-----:R-:W-:Y:S01]  /*06f0*/  LEA R6, R11, R6, 0x18 ;  /* 0x000000060b067211 */ /* 0x001fe200078ec0ff */
[----:B--2---:R-:W-:-:S06]  /*0700*/  VIADD R9, R10, 0xffffffe ;  /* 0x0ffffffe0a097836 */ /* 0x004fcc0000000000 */
[----:B------:R-:W0:Y:S02]  /*0710*/  F2I.FTZ.U32.TRUNC.NTZ R9, R9 ;  /* 0x0000000900097305 */ /* 0x000e24000021f000 */
[----:B0-----:R-:W-:-:S05]  /*0720*/  IADD3 R8, PT, PT, RZ, -R9, RZ ;  /* 0x80000009ff087210 */ /* 0x001fca0007ffe0ff */
[----:B------:R-:W-:Y:S02]  /*0730*/  IMAD R13, R8, R5, RZ ;  /* 0x00000005080d7224 */ /* 0x000fe400078e02ff */
[----:B------:R-:W-:-:S04]  /*0740*/  IMAD.MOV.U32 R8, RZ, RZ, RZ ;  /* 0x000000ffff087224 */ /* 0x000fc800078e00ff */
[----:B-1----:R-:W-:-:S07]  /*0750*/  IMAD.HI.U32 R8, R9, R13, R8 ;  /* 0x0000000d09087227 */ /* 0x002fce00078e0008 */
.L_x_5:
[----:B------:R-:W-:Y:S01]  /*0760*/  IABS R19, R7 ;  /* 0x0000000700137213 */ /* 0x000fe20000000000 */
[C---:B---3--:R-:W-:Y:S01]  /*0770*/  VIADD R22, R4.reuse, 0x80 ;  /* 0x0000008004167836 */ /* 0x048fe20000000000 */
[----:B------:R-:W-:Y:S01]  /*0780*/  IABS R11, R4 ;  /* 0x00000004000b7213 */ /* 0x000fe20000000000 */
[C---:B------:R-:W-:Y:S01]  /*0790*/  VIADD R26, R4.reuse, 0x180 ;  /* 0x00000180041a7836 */ /* 0x040fe20000000000 */
[----:B------:R-:W0:Y:S01]  /*07a0*/  I2F.RP R13, R19 ;  /* 0x00000013000d7306 */ /* 0x000e220000209400 */
[----:B------:R-:W-:Y:S02]  /*07b0*/  IADD3 R24, PT, PT, R4, 0x100, RZ ;  /* 0x0000010004187810 */ /* 0x000fe40007ffe0ff */
[----:B------:R-:W-:Y:S01]  /*07c0*/  IMAD.HI.U32 R10, R8, R11, RZ ;  /* 0x0000000b080a7227 */ /* 0x000fe200078e00ff */
[----:B------:R-:W-:Y:S02]  /*07d0*/  IABS R17, R26 ;  /* 0x0000001a00117213 */ /* 0x000fe40000000000 */
[----:B------:R-:W-:Y:S01]  /*07e0*/  LOP3.LUT R33, RZ, R7, RZ, 0x33, !PT ;  /* 0x00000007ff217212 */ /* 0x000fe200078e33ff */
[----:B------:R-:W-:-:S04]  /*07f0*/  IMAD.MOV R12, RZ, RZ, -R10 ;  /* 0x000000ffff0c7224 */ /* 0x000fc800078e0a0a */
[----:B------:R-:W-:Y:S01]  /*0800*/  IMAD R12, R19, R12, R11 ;  /* 0x0000000c130c7224 */ /* 0x000fe200078e020b */
[----:B0-----:R-:W0:Y:S04]  /*0810*/  MUFU.RCP R13, R13 ;  /* 0x0000000d000d7308 */ /* 0x001e280000001000 */
[----:B------:R-:W-:-:S13]  /*0820*/  ISETP.GT.U32.AND P3, PT, R5, R12, PT ;  /* 0x0000000c0500720c */ /* 0x000fda0003f64070 */
[--C-:B------:R-:W-:Y:S02]  /*0830*/  @!P3 IMAD.IADD R12, R12, 0x1, -R19.reuse ;  /* 0x000000010c0cb824 */ /* 0x100fe400078e0a13 */
[----:B------:R-:W-:Y:S02]  /*0840*/  @!P3 VIADD R10, R10, 0x1 ;  /* 0x000000010a0ab836 */ /* 0x000fe40000000000 */
[----:B0-----:R-:W-:Y:S01]  /*0850*/  VIADD R9, R13, 0xffffffe ;  /* 0x0ffffffe0d097836 */ /* 0x001fe20000000000 */
[----:B------:R-:W-:Y:S02]  /*0860*/  IABS R13, R22 ;  /* 0x00000016000d7213 */ /* 0x000fe40000000000 */
[----:B------:R-:W-:Y:S01]  /*0870*/  ISETP.GE.U32.AND P2, PT, R12, R5, PT ;  /* 0x000000050c00720c */ /* 0x000fe20003f46070 */
[----:B------:R-:W-:Y:S02]  /*0880*/  IMAD.MOV.U32 R5, RZ, RZ, R19 ;  /* 0x000000ffff057224 */ /* 0x000fe400078e0013 */
[----:B------:R-:W0:Y:S10]  /*0890*/  F2I.FTZ.U32.TRUNC.NTZ R9, R9 ;  /* 0x0000000900097305 */ /* 0x000e34000021f000 */
[----:B------:R-:W-:-:S02]  /*08a0*/  @P2 IADD3 R10, PT, PT, R10, 0x1, RZ ;  /* 0x000000010a0a2810 */ /* 0x000fc40007ffe0ff */
[----:B0-----:R-:W-:-:S05]  /*08b0*/  IADD3 R8, PT, PT, RZ, -R9, RZ ;  /* 0x80000009ff087210 */ /* 0x001fca0007ffe0ff */
[----:B------:R-:W-:Y:S02]  /*08c0*/  IMAD R11, R8, R19, RZ ;  /* 0x00000013080b7224 */ /* 0x000fe400078e02ff */
[----:B------:R-:W-:-:S04]  /*08d0*/  IMAD.MOV.U32 R8, RZ, RZ, RZ ;  /* 0x000000ffff087224 */ /* 0x000fc800078e00ff */
[----:B------:R-:W-:Y:S01]  /*08e0*/  IMAD.HI.U32 R8, R9, R11, R8 ;  /* 0x0000000b09087227 */ /* 0x000fe200078e0008 */
[----:B------:R-:W-:Y:S02]  /*08f0*/  IABS R11, R24 ;  /* 0x00000018000b7213 */ /* 0x000fe40000000000 */
[----:B------:R-:W-:-:S03]  /*0900*/  MOV R9, R13 ;  /* 0x0000000d00097202 */ /* 0x000fc60000000f00 */
[----:B------:R-:W-:Y:S02]  /*0910*/  IMAD.MOV.U32 R13, RZ, RZ, R11 ;  /* 0x000000ffff0d7224 */ /* 0x000fe400078e000b */
[----:B------:R-:W-:-:S04]  /*0920*/  IMAD.HI.U32 R11, R8, R9, RZ ;  /* 0x00000009080b7227 */ /* 0x000fc800078e00ff */
[----:B------:R-:W-:Y:S01]  /*0930*/  IMAD.HI.U32 R15, R8, R17, RZ ;  /* 0x00000011080f7227 */ /* 0x000fe200078e00ff */
[----:B------:R-:W-:-:S03]  /*0940*/  IADD3 R16, PT, PT, -R11, RZ, RZ ;  /* 0x000000ff0b107210 */ /* 0x000fc60007ffe1ff */
[----:B------:R-:W-:Y:S01]  /*0950*/  IMAD.HI.U32 R14, R8, R13, RZ ;  /* 0x0000000d080e7227 */ /* 0x000fe200078e00ff */
[----:B------:R-:W-:-:S03]  /*0960*/  IADD3 R20, PT, PT, -R15, RZ, RZ ;  /* 0x000000ff0f147210 */ /* 0x000fc60007ffe1ff */
[----:B------:R-:W-:Y:S01]  /*0970*/  IMAD R12, R19, R16, R9 ;  /* 0x00000010130c7224 */ /* 0x000fe200078e0209 */
[----:B------:R-:W-:Y:S01]  /*0980*/  LOP3.LUT R9, R4, R7, RZ, 0x3c, !PT ;  /* 0x0000000704097212 */ /* 0x000fe200078e3cff */
[----:B------:R-:W-:-:S03]  /*0990*/  IMAD.MOV R18, RZ, RZ, -R14 ;  /* 0x000000ffff127224 */ /* 0x000fc600078e0a0e */
[----:B------:R-:W-:Y:S01]  /*09a0*/  ISETP.GT.U32.AND P6, PT, R5, R12, PT ;  /* 0x0000000c0500720c */ /* 0x000fe20003fc4070 */
[----:B------:R-:W-:Y:S01]  /*09b0*/  IMAD R16, R19, R18, R13 ;  /* 0x0000001213107224 */ /* 0x000fe200078e020d */
[----:B------:R-:W-:Y:S01]  /*09c0*/  ISETP.GE.AND P5, PT, R9, RZ, PT ;  /* 0x000000ff0900720c */ /* 0x000fe20003fa6270 */
[----:B------:R-:W-:Y:S01]  /*09d0*/  IMAD R18, R19, R20, R17 ;  /* 0x0000001413127224 */ /* 0x000fe200078e0211 */
[----:B------:R-:W-:Y:S02]  /*09e0*/  LOP3.LUT R9, R22, R7, RZ, 0x3c, !PT ;  /* 0x0000000716097212 */ /* 0x000fe400078e3cff */
[C---:B------:R-:W-:Y:S02]  /*09f0*/  ISETP.GT.U32.AND P0, PT, R5.reuse, R16, PT ;  /* 0x000000100500720c */ /* 0x040fe40003f04070 */
[----:B------:R-:W-:Y:S02]  /*0a00*/  ISETP.GT.U32.AND P1, PT, R5, R18, PT ;  /* 0x000000120500720c */ /* 0x000fe40003f24070 */
[----:B------:R-:W-:-:S03]  /*0a10*/  ISETP.GE.AND P3, PT, R9, RZ, PT ;  /* 0x000000ff0900720c */ /* 0x000fc60003f66270 */
[--C-:B------:R-:W-:Y:S02]  /*0a20*/  @!P6 IMAD.IADD R12, R12, 0x1, -R19.reuse ;  /* 0x000000010c0ce824 */ /* 0x100fe400078e0a13 */
[----:B------:R-:W-:Y:S01]  /*0a30*/  @!P5 IADD3 R10, PT, PT, -R10, RZ, RZ ;  /* 0x000000ff0a0ad210 */ /* 0x000fe20007ffe1ff */
[----:B------:R-:W-:Y:S01]  /*0a40*/  @!P6 VIADD R11, R11, 0x1 ;  /* 0x000000010b0be836 */ /* 0x000fe20000000000 */
[----:B------:R-:W-:Y:S02]  /*0a50*/  ISETP.NE.AND P5, PT, R7, RZ, PT ;  /* 0x000000ff0700720c */ /* 0x000fe40003fa5270 */
[----:B------:R-:W-:Y:S01]  /*0a60*/  ISETP.GE.U32.AND P2, PT, R12, R5, PT ;  /* 0x000000050c00720c */ /* 0x000fe20003f46070 */
[--C-:B------:R-:W-:Y:S01]  /*0a70*/  @!P0 IMAD.IADD R16, R16, 0x1, -R19.reuse ;  /* 0x0000000110108824 */ /* 0x100fe200078e0a13 */
[----:B------:R-:W-:Y:S01]  /*0a80*/  LOP3.LUT R12, R24, R7, RZ, 0x3c, !PT ;  /* 0x00000007180c7212 */ /* 0x000fe200078e3cff */
[----:B------:R-:W-:Y:S01]  /*0a90*/  @!P1 IMAD.IADD R18, R18, 0x1, -R19 ;  /* 0x0000000112129824 */ /* 0x000fe200078e0a13 */
[----:B------:R-:W-:Y:S01]  /*0aa0*/  SEL R9, R33, R10, !P5 ;  /* 0x0000000a21097207 */ /* 0x000fe20006800000 */
[----:B------:R-:W-:Y:S01]  /*0ab0*/  @!P0 VIADD R14, R14, 0x1 ;  /* 0x000000010e0e8836 */ /* 0x000fe20000000000 */
[----:B------:R-:W-:-:S02]  /*0ac0*/  ISETP.GE.U32.AND P4, PT, R16, R5, PT ;  /* 0x000000051000720c */ /* 0x000fc40003f86070 */
[----:B------:R-:W-:Y:S01]  /*0ad0*/  ISETP.GE.U32.AND P6, PT, R18, R5, PT ;  /* 0x000000051200720c */ /* 0x000fe20003fc6070 */
[----:B------:R-:W-:Y:S01]  /*0ae0*/  IMAD.IADD R13, R96, 0x1, R9 ;  /* 0x00000001600d7824 */ /* 0x000fe200078e0209 */
[----:B------:R-:W-:Y:S02]  /*0af0*/  LOP3.LUT R10, R26, R7, RZ, 0x3c, !PT ;  /* 0x000000071a0a7212 */ /* 0x000fe400078e3cff */
[----:B------:R-:W-:Y:S01]  /*0b00*/  IADD3 R23, PT, PT, -R9, RZ, RZ ;  /* 0x000000ff09177210 */ /* 0x000fe20007ffe1ff */
[----:B------:R-:W-:Y:S01]  /*0b10*/  @P2 VIADD R11, R11, 0x1 ;  /* 0x000000010b0b2836 */ /* 0x000fe20000000000 */
[----:B------:R-:W-:Y:S02]  /*0b20*/  ISETP.GE.AND P2, PT, R12, RZ, PT ;  /* 0x000000ff0c00720c */ /* 0x000fe40003f46270 */
[----:B------:R-:W-:Y:S01]  /*0b30*/  ISETP.GE.AND P0, PT, R10, RZ, PT ;  /* 0x000000ff0a00720c */ /* 0x000fe20003f06270 */
[----:B------:R-:W-:Y:S01]  /*0b40*/  IMAD R23, R7, R23, R4 ;  /* 0x0000001707177224 */ /* 0x000fe200078e0204 */
[----:B------:R-:W-:Y:S01]  /*0b50*/  @!P1 IADD3 R15, PT, PT, R15, 0x1, RZ ;  /* 0x000000010f0f9810 */ /* 0x000fe20007ffe0ff */
[----:B------:R-:W-:Y:S01]  /*0b60*/  @P4 VIADD R14, R14, 0x1 ;  /* 0x000000010e0e4836 */ /* 0x000fe20000000000 */
[----:B------:R-:W-:-:S02]  /*0b70*/  SHF.R.S32.HI R10, RZ, 0x1f, R13 ;  /* 0x0000001fff0a7819 */ /* 0x000fc4000001140d */
[----:B------:R-:W-:Y:S01]  /*0b80*/  @!P3 IADD3 R11, PT, PT, -R11, RZ, RZ ;  /* 0x000000ff0b0bb210 */ /* 0x000fe20007ffe1ff */
[----:B------:R-:W-:Y:S02]  /*0b90*/  @P6 VIADD R15, R15, 0x1 ;  /* 0x000000010f0f6836 */ /* 0x000fe40000000000 */
[----:B------:R-:W-:Y:S01]  /*0ba0*/  IMAD R12, R10, R7, RZ ;  /* 0x000000070a0c7224 */ /* 0x000fe200078e02ff */
[----:B------:R-:W-:Y:S01]  /*0bb0*/  SEL R25, R33, R11, !P5 ;  /* 0x0000000b21197207 */ /* 0x000fe20006800000 */
[----:B------:R-:W-:Y:S01]  /*0bc0*/  @!P2 IMAD.MOV R14, RZ, RZ, -R14 ;  /* 0x000000ffff0ea224 */ /* 0x000fe200078e0a0e */
[----:B------:R-:W-:Y:S01]  /*0bd0*/  IADD3 R10, P1, PT, R23, R120, RZ ;  /* 0x00000078170a7210 */ /* 0x000fe20007f3e0ff */
[----:B------:R-:W-:Y:S02]  /*0be0*/  @!P0 IMAD.MOV R15, RZ, RZ, -R15 ;  /* 0x000000ffff0f8224 */ /* 0x000fe400078e0a0f */
[----:B------:R-:W-:Y:S01]  /*0bf0*/  IMAD R39, R13, R0, R12 ;  /* 0x000000000d277224 */ /* 0x000fe200078e020c */
[----:B------:R-:W-:Y:S01]  /*0c00*/  SEL R29, R33, R14, !P5 ;  /* 0x0000000e211d7207 */ /* 0x000fe20006800000 */
[----:B------:R-:W-:Y:S01]  /*0c10*/  IMAD.MOV R14, RZ, RZ, -R25 ;  /* 0x000000ffff0e7224 */ /* 0x000fe200078e0a19 */
[----:B------:R-:W-:-:S02]  /*0c20*/  IADD3.X R11, PT, PT, RZ, R2, RZ, P1, !PT ;  /* 0x00000002ff0b7210 */ /* 0x000fc40000ffe4ff */
[----:B------:R-:W-:Y:S01]  /*0c30*/  SEL R33, R33, R15, !P5 ;  /* 0x0000000f21217207 */ /* 0x000fe20006800000 */
[----:B------:R-:W-:Y:S02]  /*0c40*/  IMAD R27, R7, R14, R22 ;  /* 0x0000000e071b7224 */ /* 0x000fe400078e0216 */
[----:B------:R-:W-:Y:S01]  /*0c50*/  IMAD.MOV R12, RZ, RZ, -R29 ;  /* 0x000000ffff0c7224 */ /* 0x000fe200078e0a1d */
[C---:B------:R-:W-:Y:S01]  /*0c60*/  IADD3 R37, PT, PT, R96.reuse, R33, RZ ;  /* 0x0000002160257210 */ /* 0x040fe20007ffe0ff */
[----:B------:R-:W-:Y:S01]  /*0c70*/  IMAD.WIDE.U32 R10, R13, R7, R10 ;  /* 0x000000070d0a7225 */ /* 0x000fe200078e000a */
[C---:B------:R-:W-:Y:S02]  /*0c80*/  IADD3 R13, PT, PT, R96.reuse, R25, RZ ;  /* 0x00000019600d7210 */ /* 0x040fe40007ffe0ff */
[----:B------:R-:W-:Y:S01]  /*0c90*/  SHF.R.S32.HI R22, RZ, 0x1f, R37 ;  /* 0x0000001fff167819 */ /* 0x000fe20000011425 */
[----:B------:R-:W-:Y:S02]  /*0ca0*/  IMAD.MOV R14, RZ, RZ, -R33 ;  /* 0x000000ffff0e7224 */ /* 0x000fe400078e0a21 */
[----:B------:R-:W-:Y:S01]  /*0cb0*/  IMAD R31, R7, R12, R24 ;  /* 0x0000000c071f7224 */ /* 0x000fe200078e0218 */
[----:B------:R-:W-:Y:S01]  /*0cc0*/  SHF.R.S32.HI R12, RZ, 0x1f, R13 ;  /* 0x0000001fff0c7819 */ /* 0x000fe2000001140d */
[----:B------:R-:W-:-:S02]  /*0cd0*/  IMAD.IADD R17, R96, 0x1, R29 ;  /* 0x0000000160117824 */ /* 0x000fc400078e021d */
[----:B------:R-:W-:Y:S01]  /*0ce0*/  IMAD R35, R7, R14, R26 ;  /* 0x0000000e07237224 */ /* 0x000fe200078e021a */
[-C--:B------:R-:W-:Y:S01]  /*0cf0*/  IADD3 R14, P0, PT, R27, R120.reuse, RZ ;  /* 0x000000781b0e7210 */ /* 0x080fe20007f1e0ff */
[-C--:B------:R-:W-:Y:S01]  /*0d00*/  IMAD R12, R12, R7.reuse, RZ ;  /* 0x000000070c0c7224 */ /* 0x080fe200078e02ff */
[----:B------:R-:W-:Y:S01]  /*0d10*/  SHF.R.S32.HI R16, RZ, 0x1f, R17 ;  /* 0x0000001fff107819 */ /* 0x000fe20000011411 */
[-C--:B------:R-:W-:Y:S01]  /*0d20*/  IMAD R22, R22, R7.reuse, RZ ;  /* 0x0000000716167224 */ /* 0x080fe200078e02ff */
[-C--:B------:R-:W-:Y:S01]  /*0d30*/  IADD3 R18, P1, PT, R31, R120.reuse, RZ ;  /* 0x000000781f127210 */ /* 0x080fe20007f3e0ff */
[----:B------:R-:W-:Y:S01]  /*0d40*/  IMAD.X R15, RZ, RZ, R2, P0 ;  /* 0x000000ffff0f7224 */ /* 0x000fe200000e0602 */
[----:B------:R-:W-:Y:S01]  /*0d50*/  IADD3 R20, P0, PT, R35, R120, RZ ;  /* 0x0000007823147210 */ /* 0x000fe20007f1e0ff */
[-C--:B------:R-:W-:Y:S02]  /*0d60*/  IMAD R16, R16, R7.reuse, RZ ;  /* 0x0000000710107224 */ /* 0x080fe400078e02ff */
[C---:B------:R-:W-:Y:S01]  /*0d70*/  IMAD R41, R13.reuse, R0, R12 ;  /* 0x000000000d297224 */ /* 0x040fe200078e020c */
[----:B------:R-:W-:Y:S01]  /*0d80*/  IADD3.X R21, PT, PT, RZ, R2, RZ, P0, !PT ;  /* 0x00000002ff157210 */ /* 0x000fe200007fe4ff */
[----:B------:R-:W-:Y:S01]  /*0d90*/  IMAD.WIDE.U32 R14, R13, R7, R14 ;  /* 0x000000070d0e7225 */ /* 0x000fe200078e000e */
[----:B------:R-:W-:-:S03]  /*0da0*/  LEA R12, P0, R10, UR6, 0x1 ;  /* 0x000000060a0c7c11 */ /* 0x000fc6000f8008ff */
[----:B------:R-:W-:Y:S02]  /*0db0*/  IMAD.X R19, RZ, RZ, R2, P1 ;  /* 0x000000ffff137224 */ /* 0x000fe400008e0602 */
[-C--:B------:R-:W-:Y:S01]  /*0dc0*/  IMAD R43, R17, R0.reuse, R16 ;  /* 0x00000000112b7224 */ /* 0x080fe200078e0210 */
[----:B------:R-:W-:Y:S01]  /*0dd0*/  LEA R16, P1, R14, UR6, 0x1 ;  /* 0x000000060e107c11 */ /* 0x000fe2000f8208ff */
[----:B------:R-:W-:Y:S02]  /*0de0*/  IMAD.IADD R11, R11, 0x1, R39 ;  /* 0x000000010b0b7824 */ /* 0x000fe400078e0227 */
[----:B------:R-:W-:Y:S02]  /*0df0*/  IMAD.IADD R15, R15, 0x1, R41 ;  /* 0x000000010f0f7824 */ /* 0x000fe400078e0229 */
[----:B------:R-:W-:Y:S01]  /*0e00*/  IMAD.WIDE.U32 R18, R17, R7, R18 ;  /* 0x0000000711127225 */ /* 0x000fe200078e0012 */
[----:B------:R-:W-:Y:S02]  /*0e10*/  LEA.HI.X R13, R10, UR7, R11, 0x1, P0 ;  /* 0x000000070a0d7c11 */ /* 0x000fe400080f0c0b */
[----:B------:R-:W-:Y:S01]  /*0e20*/  LEA.HI.X R17, R14, UR7, R15, 0x1, P1 ;  /* 0x000000070e117c11 */ /* 0x000fe200088f0c0f */
[----:B------:R-:W-:Y:S01]  /*0e30*/  IMAD R39, R37, R0, R22 ;  /* 0x0000000025277224 */ /* 0x000fe200078e0216 */
[----:B------:R-:W-:Y:S01]  /*0e40*/  IADD3 R11, PT, PT, R19, R43, RZ ;  /* 0x0000002b130b7210 */ /* 0x000fe20007ffe0ff */
[----:B------:R-:W-:Y:S01]  /*0e50*/  IMAD.WIDE.U32 R20, R37, R7, R20 ;  /* 0x0000000725147225 */ /* 0x000fe200078e0014 */
[----:B------:R-:W-:Y:S01]  /*0e60*/  LEA R10, P0, R18, UR6, 0x1 ;  /* 0x00000006120a7c11 */ /* 0x000fe2000f8008ff */
[----:B------:R-:W2:Y:S02]  /*0e70*/  LDG.E.U16.CONSTANT R12, desc[UR10][R12.64] ;  /* 0x0000000a0c0c7981 */ /* 0x000ea4000c1e9500 */
[----:B------:R-:W-:Y:S01]  /*0e80*/  IMAD.IADD R15, R21, 0x1, R39 ;  /* 0x00000001150f7824 */ /* 0x000fe200078e0227 */
[----:B------:R-:W-:Y:S01]  /*0e90*/  LEA R14, P1, R20, UR6, 0x1 ;  /* 0x00000006140e7c11 */ /* 0x000fe2000f8208ff */
[----:B------:R-:W3:Y:S01]  /*0ea0*/  LDG.E.U16.CONSTANT R16, desc[UR10][R16.64] ;  /* 0x0000000a10107981 */ /* 0x000ee2000c1e9500 */
[----:B------:R-:W-:-:S02]  /*0eb0*/  LEA.HI.X R11, R18, UR7, R11, 0x1, P0 ;  /* 0x00000007120b7c11 */ /* 0x000fc400080f0c0b */
[----:B------:R-:W-:-:S03]  /*0ec0*/  LEA.HI.X R15, R20, UR7, R15, 0x1, P1 ;  /* 0x00000007140f7c11 */ /* 0x000fc600088f0c0f */
[----:B------:R-:W4:Y:S04]  /*0ed0*/  LDG.E.U16.CONSTANT R10, desc[UR10][R10.64] ;  /* 0x0000000a0a0a7981 */ /* 0x000f28000c1e9500 */
[----:B------:R-:W5:Y:S01]  /*0ee0*/  LDG.E.U16.CONSTANT R14, desc[UR10][R14.64] ;  /* 0x0000000a0e0e7981 */ /* 0x000f62000c1e9500 */
[--C-:B------:R-:W-:Y:S02]  /*0ef0*/  IMAD R18, R9, 0xa0, R6.reuse ;  /* 0x000000a009127824 */ /* 0x100fe400078e0206 */
[--C-:B------:R-:W-:Y:S02]  /*0f00*/  IMAD R20, R25, 0xa0, R6.reuse ;  /* 0x000000a019147824 */ /* 0x100fe400078e0206 */
[--C-:B------:R-:W-:Y:S02]  /*0f10*/  IMAD R22, R29, 0xa0, R6.reuse ;  /* 0x000000a01d167824 */ /* 0x100fe400078e0206 */
[----:B------:R-:W-:Y:S01]  /*0f20*/  IMAD R24, R33, 0xa0, R6 ;  /* 0x000000a021187824 */ /* 0x000fe200078e0206 */
[----:B------:R-:W-:Y:S01]  /*0f30*/  LEA R20, R27, R20, 0x1 ;  /* 0x000000141b147211 */ /* 0x000fe200078e08ff */
[----:B------:R-:W-:-:S02]  /*0f40*/  IMAD R18, R23, 0x2, R18 ;  /* 0x0000000217127824 */ /* 0x000fc400078e0212 */
[----:B------:R-:W-:Y:S02]  /*0f50*/  IMAD R22, R31, 0x2, R22 ;  /* 0x000000021f167824 */ /* 0x000fe400078e0216 */
[----:B------:R-:W-:Y:S01]  /*0f60*/  IMAD R24, R35, 0x2, R24 ;  /* 0x0000000223187824 */ /* 0x000fe200078e0218 */
[----:B------:R-:W-:-:S04]  /*0f70*/  IADD3 R4, PT, PT, R4, 0x200, RZ ;  /* 0x0000020004047810 */ /* 0x000fc80007ffe0ff */
[----:B------:R-:W-:Y:S01]  /*0f80*/  ISETP.GE.AND P0, PT, R4, R93, PT ;  /* 0x0000005d0400720c */ /* 0x000fe20003f06270 */
[-C--:B--2---:R-:W-:Y:S02]  /*0f90*/  HMUL2 R12, R12.H0_H0, R3.reuse.H0_H0 ;  /* 0x200000030c0c7232 */ /* 0x084fe40000000800 */
[----:B---3--:R-:W-:-:S03]  /*0fa0*/  HMUL2 R16, R16.H0_H0, R3.H0_H0 ;  /* 0x2000000310107232 */ /* 0x008fc60000000800 */
[----:B------:R3:W-:Y:S01]  /*0fb0*/  STS.U16 [R18], R12 ;  /* 0x0000000c12007388 */ /* 0x0007e20000000400 */
[----:B----4-:R-:W-:-:S03]  /*0fc0*/  HMUL2 R10, R10.H0_H0, R3.H0_H0 ;  /* 0x200000030a0a7232 */ /* 0x010fc60000000800 */
[----:B------:R3:W-:Y:S01]  /*0fd0*/  STS.U16 [R20], R16 ;  /* 0x0000001014007388 */ /* 0x0007e20000000400 */
[----:B-----5:R-:W-:-:S03]  /*0fe0*/  HMUL2 R14, R14.H0_H0, R3.H0_H0 ;  /* 0x200000030e0e7232 */ /* 0x020fc60000000800 */
[----:B------:R3:W-:Y:S04]  /*0ff0*/  STS.U16 [R22], R10 ;  /* 0x0000000a16007388 */ /* 0x0007e80000000400 */
[----:B------:R3:W-:Y:S01]  /*1000*/  STS.U16 [R24], R14 ;  /* 0x0000000e18007388 */ /* 0x0007e20000000400 */
[----:B------:R-:W-:Y:S05]  /*1010*/  @!P0 BRA `(.L_x_5) ;  /* 0xfffffff400d08947 */ /* 0x000fea000383ffff */
.L_x_1:
[----:B01----:R-:W-:Y:S05]  /*1020*/  BSYNC.RECONVERGENT B0 ;  /* 0x0000000000007941 */ /* 0x003fea0003800200 */
.L_x_0:
[----:B------:R-:W-:Y:S01]  /*1030*/  IMAD.IADD R3, R94, 0x1, R93 ;  /* 0x000000015e037824 */ /* 0x000fe200078e025d */
[----:B------:R-:W-:Y:S04]  /*1040*/  BSSY.RECONVERGENT B0, `(.L_x_6) ;  /* 0x0000057000007945 */ /* 0x000fe80003800200 */
[----:B------:R-:W-:-:S13]  /*1050*/  ISETP.GT.AND P0, PT, R3, 0x9ff, PT ;  /* 0x000009ff0300780c */ /* 0x000fda0003f04270 */
[----:B------:R-:W-:Y:S05]  /*1060*/  @P0 BRA `(.L_x_7) ;  /* 0x0000000400500947 */ /* 0x000fea0003800000 */
[----:B------:R-:W-:Y:S01]  /*1070*/  VIMNMX R4, PT, PT, R3, 0x980, !PT ;  /* 0x0000098003047848 */ /* 0x000fe20007fe0100 */
[----:B------:R-:W-:Y:S03]  /*1080*/  BSSY.RECONVERGENT B1, `(.L_x_8) ;  /* 0x000002e000017945 */ /* 0x000fe60003800200 */
[----:B------:R-:W-:-:S04]  /*1090*/  IADD3 R15, PT, PT, R4, 0x7f, -R3 ;  /* 0x0000007f040f7810 */ /* 0x000fc80007ffe803 */
[C---:B------:R-:W-:Y:S02]  /*10a0*/  ISETP.GE.U32.AND P0, PT, R15.reuse, 0x180, PT ;  /* 0x000001800f00780c */ /* 0x040fe40003f06070 */
[----:B------:R-:W-:-:S04]  /*10b0*/  LEA.HI R4, R15, 0x1, RZ, 0x19 ;  /* 0x000000010f047811 */ /* 0x000fc800078fc8ff */
[----:B---3--:R-:W-:-:S07]  /*10c0*/  LOP3.LUT P1, R16, R4, 0x3, RZ, 0xc0, !PT ;  /* 0x0000000304107812 */ /* 0x008fce000782c0ff */
[----:B------:R-:W-:Y:S06]  /*10d0*/  @!P0 BRA `(.L_x_9) ;  /* 0x0000000000a08947 */ /* 0x000fec0003800000 */
[----:B--2---:R-:W0:Y:S01]  /*10e0*/  S2R R6, SR_CgaCtaId ;  /* 0x0000000000067919 */ /* 0x004e220000008800 */
[----:B------:R-:W-:Y:S02]  /*10f0*/  LOP3.LUT R4, R4, 0x3fffffc, RZ, 0xc0, !PT ;  /* 0x03fffffc04047812 */ /* 0x000fe400078ec0ff */
[----:B------:R-:W-:-:S03]  /*1100*/  MOV R5, 0x400 ;  /* 0x0000040000057802 */ /* 0x000fc60000000f00 */
[----:B------:R-:W-:Y:S01]  /*1110*/  IMAD.MOV R4, RZ, RZ, -R4 ;  /* 0x000000ffff047224 */ /* 0x000fe200078e0a04 */
[----:B0-----:R-:W-:-:S07]  /*1120*/  LEA R17, R6, R5, 0x18 ;  /* 0x0000000506117211 */ /* 0x001fce00078ec0ff */
.L_x_10:
[C---:B------:R-:W-:Y:S01]  /*1130*/  IMAD.HI R5, R3.reuse, 0x66666667, RZ ;  /* 0x6666666703057827 */ /* 0x040fe200078e02ff */
[----:B------:R-:W-:-:S03]  /*1140*/  IADD3 R7, PT, PT, R3, 0x80, RZ ;  /* 0x0000008003077810 */ /* 0x000fc60007ffe0ff */
[C---:B------:R-:W-:Y:S01]  /*1150*/  VIADD R9, R3.reuse, 0x100 ;  /* 0x0000010003097836 */ /* 0x040fe20000000000 */
[----:B------:R-:W-:Y:S01]  /*1160*/  SHF.R.U32.HI R6, RZ, 0x1f, R5 ;  /* 0x0000001fff067819 */ /* 0x000fe20000011605 */
[----:B------:R-:W-:Y:S02]  /*1170*/  VIADD R12, R3, 0x180 ;  /* 0x00000180030c7836 */ /* 0x000fe40000000000 */
[----:B------:R-:W-:Y:S01]  /*1180*/  IMAD.HI R8, R7, 0x66666667, RZ ;  /* 0x6666666707087827 */ /* 0x000fe200078e02ff */
[----:B------:R-:W-:-:S03]  /*1190*/  LEA.HI.SX32 R6, R5, R6, 0x1b ;  /* 0x0000000605067211 */ /* 0x000fc600078fdaff */
[----:B------:R-:W-:Y:S01]  /*11a0*/  IMAD.HI R10, R9, 0x66666667, RZ ;  /* 0x66666667090a7827 */ /* 0x000fe200078e02ff */
[----:B------:R-:W-:-:S03]  /*11b0*/  SHF.R.U32.HI R5, RZ, 0x1f, R8 ;  /* 0x0000001fff057819 */ /* 0x000fc60000011608 */
[----:B------:R-:W-:Y:S01]  /*11c0*/  IMAD.HI R13, R12, 0x66666667, RZ ;  /* 0x666666670c0d7827 */ /* 0x000fe200078e02ff */
[----:B------:R-:W-:Y:S02]  /*11d0*/  SHF.R.U32.HI R11, RZ, 0x1f, R10 ;  /* 0x0000001fff0b7819 */ /* 0x000fe4000001160a */
[----:B------:R-:W-:Y:S01]  /*11e0*/  LEA.HI.SX32 R8, R8, R5, 0x1b ;  /* 0x0000000508087211 */ /* 0x000fe200078fdaff */
[C---:B------:R-:W-:Y:S01]  /*11f0*/  IMAD R5, R6.reuse, -0x50, R3 ;  /* 0xffffffb006057824 */ /* 0x040fe200078e0203 */
[----:B------:R-:W-:Y:S01]  /*1200*/  SHF.R.U32.HI R14, RZ, 0x1f, R13 ;  /* 0x0000001fff0e7819 */ /* 0x000fe2000001160d */
[----:B------:R-:W-:Y:S01]  /*1210*/  IMAD R6, R6, 0xa0, R17 ;  /* 0x000000a006067824 */ /* 0x000fe200078e0211 */
[----:B------:R-:W-:Y:S01]  /*1220*/  LEA.HI.SX32 R10, R10, R11, 0x1b ;  /* 0x0000000b0a0a7211 */ /* 0x000fe200078fdaff */
[C---:B------:R-:W-:Y:S01]  /*1230*/  IMAD R7, R8.reuse, -0x50, R7 ;  /* 0xffffffb008077824 */ /* 0x040fe200078e0207 */
[----:B------:R-:W-:Y:S01]  /*1240*/  LEA.HI.SX32 R13, R13, R14, 0x1b ;  /* 0x0000000e0d0d7211 */ /* 0x000fe200078fdaff */
[----:B------:R-:W-:Y:S01]  /*1250*/  IMAD R8, R8, 0xa0, R17 ;  /* 0x000000a008087824 */ /* 0x000fe200078e0211 */
[----:B------:R-:W-:Y:S01]  /*1260*/  LEA R5, R5, R6, 0x1 ;  /* 0x0000000605057211 */ /* 0x000fe200078e08ff */
[----:B------:R-:W-:-:S02]  /*1270*/  IMAD R9, R10, -0x50, R9 ;  /* 0xffffffb00a097824 */ /* 0x000fc400078e0209 */
[C---:B------:R-:W-:Y:S02]  /*1280*/  IMAD R12, R13.reuse, -0x50, R12 ;  /* 0xffffffb00d0c7824 */ /* 0x040fe400078e020c */
[--C-:B------:R-:W-:Y:S01]  /*1290*/  IMAD R10, R10, 0xa0, R17.reuse ;  /* 0x000000a00a0a7824 */ /* 0x100fe200078e0211 */
[----:B------:R0:W-:Y:S01]  /*12a0*/  STS.U16 [R5], RZ ;  /* 0x000000ff05007388 */ /* 0x0001e20000000400 */
[----:B------:R-:W-:Y:S02]  /*12b0*/  IMAD R13, R13, 0xa0, R17 ;  /* 0x000000a00d0d7824 */ /* 0x000fe400078e0211 */
[----:B------:R-:W-:Y:S02]  /*12c0*/  IMAD R7, R7, 0x2, R8 ;  /* 0x0000000207077824 */ /* 0x000fe400078e0208 */
[----:B------:R-:W-:Y:S01]  /*12d0*/  IMAD R9, R9, 0x2, R10 ;  /* 0x0000000209097824 */ /* 0x000fe200078e020a */
[----:B------:R-:W-:Y:S01]  /*12e0*/  LEA R12, R12, R13, 0x1 ;  /* 0x0000000d0c0c7211 */ /* 0x000fe200078e08ff */
[----:B------:R-:W-:Y:S01]  /*12f0*/  VIADD R4, R4, 0x4 ;  /* 0x0000000404047836 */ /* 0x000fe20000000000 */
[----:B------:R0:W-:Y:S01]  /*1300*/  STS.U16 [R7], RZ ;  /* 0x000000ff07007388 */ /* 0x0001e20000000400 */
[----:B------:R-:W-:-:S03]  /*1310*/  VIADD R3, R3, 0x200 ;  /* 0x0000020003037836 */ /* 0x000fc60000000000 */
[----:B------:R0:W-:Y:S01]  /*1320*/  STS.U16 [R9], RZ ;  /* 0x000000ff09007388 */ /* 0x0001e20000000400 */
[----:B------:R-:W-:-:S03]  /*1330*/  ISETP.NE.AND P0, PT, R4, RZ, PT ;  /* 0x000000ff0400720c */ /* 0x000fc60003f05270 */
[----:B------:R0:W-:Y:S10]  /*1340*/  STS.U16 [R12], RZ ;  /* 0x000000ff0c007388 */ /* 0x0001f40000000400 */
[----:B0-----:R-:W-:Y:S05]  /*1350*/  @P0 BRA `(.L_x_10) ;  /* 0xfffffffc00740947 */ /* 0x001fea000383ffff */
.L_x_9:
[----:B------:R-:W-:Y:S05]  /*1360*/  BSYNC.RECONVERGENT B1 ;  /* 0x0000000000017941 */ /* 0x000fea0003800200 */
.L_x_8:
[----:B------:R-:W-:Y:S05]  /*1370*/  @!P1 BRA `(.L_x_7) ;  /* 0x00000000008c9947 */ /* 0x000fea0003800000 */
[----:B------:R-:W-:Y:S01]  /*1380*/  ISETP.NE.AND P1, PT, R16, 0x1, PT ;  /* 0x000000011000780c */ /* 0x000fe20003f25270 */
[----:B------:R-:W-:Y:S01]  /*1390*/  BSSY.RECONVERGENT B1, `(.L_x_11) ;  /* 0x0000016000017945 */ /* 0x000fe20003800200 */
[----:B------:R-:W-:-:S11]  /*13a0*/  LOP3.LUT P0, RZ, R15, 0x80, RZ, 0xc0, !PT ;  /* 0x000000800fff7812 */ /* 0x000fd6000780c0ff */
[----:B------:R-:W-:Y:S05]  /*13b0*/  @!P1 BRA `(.L_x_12) ;  /* 0x00000000004c9947 */ /* 0x000fea0003800000 */
[----:B------:R-:W0:Y:S01]  /*13c0*/  S2R R10, SR_CgaCtaId ;  /* 0x00000000000a7919 */ /* 0x000e220000008800 */
[C---:B--2---:R-:W-:Y:S01]  /*13d0*/  IADD3 R6, PT, PT, R3.reuse, 0x80, RZ ;  /* 0x0000008003067810 */ /* 0x044fe20007ffe0ff */
[----:B------:R-:W-:Y:S01]  /*13e0*/  IMAD.HI R4, R3, 0x66666667, RZ ;  /* 0x6666666703047827 */ /* 0x000fe200078e02ff */
[----:B------:R-:W-:-:S03]  /*13f0*/  MOV R9, 0x400 ;  /* 0x0000040000097802 */ /* 0x000fc60000000f00 */
[----:B------:R-:W-:Y:S01]  /*1400*/  IMAD.HI R7, R6, 0x66666667, RZ ;  /* 0x6666666706077827 */ /* 0x000fe200078e02ff */
[----:B------:R-:W-:-:S04]  /*1410*/  SHF.R.U32.HI R5, RZ, 0x1f, R4 ;  /* 0x0000001fff057819 */ /* 0x000fc80000011604 */
[----:B------:R-:W-:Y:S02]  /*1420*/  SHF.R.U32.HI R8, RZ, 0x1f, R7 ;  /* 0x0000001fff087819 */ /* 0x000fe40000011607 */
[----:B------:R-:W-:Y:S02]  /*1430*/  LEA.HI.SX32 R4, R4, R5, 0x1b ;  /* 0x0000000504047211 */ /* 0x000fe400078fdaff */
[----:B------:R-:W-:-:S03]  /*1440*/  LEA.HI.SX32 R7, R7, R8, 0x1b ;  /* 0x0000000807077211 */ /* 0x000fc600078fdaff */
[----:B------:R-:W-:Y:S01]  /*1450*/  IMAD R5, R4, -0x50, R3 ;  /* 0xffffffb004057824 */ /* 0x000fe200078e0203 */
[----:B------:R-:W-:Y:S01]  /*1460*/  IADD3 R3, PT, PT, R3, 0x100, RZ ;  /* 0x0000010003037810 */ /* 0x000fe20007ffe0ff */
[----:B------:R-:W-:Y:S01]  /*1470*/  IMAD R6, R7, -0x50, R6 ;  /* 0xffffffb007067824 */ /* 0x000fe200078e0206 */
[----:B0-----:R-:W-:-:S05]  /*1480*/  LEA R9, R10, R9, 0x18 ;  /* 0x000000090a097211 */ /* 0x001fca00078ec0ff */
[--C-:B------:R-:W-:Y:S02]  /*1490*/  IMAD R4, R4, 0xa0, R9.reuse ;  /* 0x000000a004047824 */ /* 0x100fe400078e0209 */
[----:B------:R-:W-:Y:S02]  /*14a0*/  IMAD R7, R7, 0xa0, R9 ;  /* 0x000000a007077824 */ /* 0x000fe400078e0209 */
[----:B------:R-:W-:Y:S02]  /*14b0*/  IMAD R4, R5, 0x2, R4 ;  /* 0x0000000205047824 */ /* 0x000fe400078e0204 */
[----:B------:R-:W-:-:S03]  /*14c0*/  IMAD R6, R6, 0x2, R7 ;  /* 0x0000000206067824 */ /* 0x000fc600078e0207 */
[----:B------:R0:W-:Y:S04]  /*14d0*/  STS.U16 [R4], RZ ;  /* 0x000000ff04007388 */ /* 0x0001e80000000400 */
[----:B------:R0:W-:Y:S02]  /*14e0*/  STS.U16 [R6], RZ ;  /* 0x000000ff06007388 */ /* 0x0001e40000000400 */
.L_x_12:
[----:B------:R-:W-:Y:S05]  /*14f0*/  BSYNC.RECONVERGENT B1 ;  /* 0x0000000000017941 */ /* 0x000fea0003800200 */
.L_x_11:
[----:B------:R-:W-:Y:S05]  /*1500*/  @P0 BRA `(.L_x_7) ;  /* 0x0000000000280947 */ /* 0x000fea0003800000 */
[----:B------:R-:W1:Y:S01]  /*1510*/  S2R R7, SR_CgaCtaId ;  /* 0x0000000000077919 */ /* 0x000e620000008800 */
[----:B0-----:R-:W-:Y:S01]  /*1520*/  IMAD.HI R4, R3, 0x66666667, RZ ;  /* 0x6666666703047827 */ /* 0x001fe200078e02ff */
[----:B--2---:R-:W-:-:S04]  /*1530*/  MOV R6, 0x400 ;  /* 0x0000040000067802 */ /* 0x004fc80000000f00 */
[----:B------:R-:W-:-:S04]  /*1540*/  SHF.R.U32.HI R5, RZ, 0x1f, R4 ;  /* 0x0000001fff057819 */ /* 0x000fc80000011604 */
[----:B------:R-:W-:-:S05]  /*1550*/  LEA.HI.SX32 R4, R4, R5, 0x1b ;  /* 0x0000000504047211 */ /* 0x000fca00078fdaff */
[----:B------:R-:W-:Y:S01]  /*1560*/  IMAD R3, R4, -0x50, R3 ;  /* 0xffffffb004037824 */ /* 0x000fe200078e0203 */
[----:B-1----:R-:W-:-:S05]  /*1570*/  LEA R7, R7, R6, 0x18 ;  /* 0x0000000607077211 */ /* 0x002fca00078ec0ff */
[----:B------:R-:W-:-:S04]  /*1580*/  IMAD R4, R4, 0xa0, R7 ;  /* 0x000000a004047824 */ /* 0x000fc800078e0207 */
[----:B------:R-:W-:-:S05]  /*1590*/  IMAD R3, R3, 0x2, R4 ;  /* 0x0000000203037824 */ /* 0x000fca00078e0204 */
[----:B------:R1:W-:Y:S02]  /*15a0*/  STS.U16 [R3], RZ ;  /* 0x000000ff03007388 */ /* 0x0003e40000000400 */
.L_x_7:
[----:B------:R-:W-:Y:S05]  /*15b0*/  BSYNC.RECONVERGENT B0 ;  /* 0x0000000000007941 */ /* 0x000fea0003800200 */
.L_x_6:
[----:B------:R-:W4:Y:S01]  /*15c0*/  S2R R7, SR_CgaCtaId ;  /* 0x0000000000077919 */ /* 0x000f220000008800 */
[----:B------:R-:W-:Y:S01]  /*15d0*/  ISETP.GE.U32.AND P0, PT, R94, 0x20, PT ;  /* 0x000000205e00780c */ /* 0x000fe20003f06070 */
[----:B------:R-:W-:Y:S01]  /*15e0*/  BSSY.RECONVERGENT B0, `(.L_x_13) ;  /* 0x000000f000007945 */ /* 0x000fe20003800200 */
[----:B------:R-:W-:-:S05]  /*15f0*/  MOV R84, 0x400 ;  /* 0x0000040000547802 */ /* 0x000fca0000000f00 */
[----:B------:R-:W-:-:S06]  /*1600*/  VIADD R92, R84, 0x5500 ;  /* 0x00005500545c7836 */ /* 0x000fcc0000000000 */
[----:B------:R-:W-:Y:S05]  /*1610*/  @P0 BRA `(.L_x_14) ;  /* 0x00000000002c0947 */ /* 0x000fea0003800000 */
[----:B------:R-:W5:Y:S01]  /*1620*/  S2UR UR6, SR_CgaCtaId ;  /* 0x00000000000679c3 */ /* 0x000f620000008800 */
[----:B------:R-:W-:Y:S01]  /*1630*/  UMOV UR5, 0x400 ;  /* 0x0000040000057882 */ /* 0x000fe20000000000 */
[----:B0-----:R-:W-:Y:S01]  /*1640*/  MOV R4, 0xff800000 ;  /* 0xff80000000047802 */ /* 0x001fe20000000f00 */
[----:B------:R-:W-:Y:S02]  /*1650*/  UIADD3 UR4, UPT, UPT, UR5, 0x5400, URZ ;  /* 0x0000540005047890 */ /* 0x000fe4000fffe0ff */
[----:B------:R-:W-:Y:S02]  /*1660*/  UIADD3 UR5, UPT, UPT, UR5, 0x5480, URZ ;  /* 0x0000548005057890 */ /* 0x000fe4000fffe0ff */
[----:B-----5:R-:W-:Y:S02]  /*1670*/  ULEA UR4, UR6, UR4, 0x18 ;  /* 0x0000000406047291 */ /* 0x020fe4000f8ec0ff */
[----:B------:R-:W-:-:S04]  /*1680*/  ULEA UR5, UR6, UR5, 0x18 ;  /* 0x0000000506057291 */ /* 0x000fc8000f8ec0ff */
[C---:B-1----:R-:W-:Y:S02]  /*1690*/  LEA R3, R94.reuse, UR4, 0x2 ;  /* 0x000000045e037c11 */ /* 0x042fe4000f8e10ff */
[----:B------:R-:W-:-:S03]  /*16a0*/  LEA R5, R94, UR5, 0x2 ;  /* 0x000000055e057c11 */ /* 0x000fc6000f8e10ff */
[----:B------:R0:W-:Y:S04]  /*16b0*/  STS [R3], R4 ;  /* 0x0000000403007388 */ /* 0x0001e80000000800 */
[----:B------:R0:W-:Y:S02]  /*16c0*/  STS [R5], RZ ;  /* 0x000000ff05007388 */ /* 0x0001e40000000800 */
.L_x_14:
[----:B------:R-:W-:Y:S05]  /*16d0*/  BSYNC.RECONVERGENT B0 ;  /* 0x0000000000007941 */ /* 0x000fea0003800200 */
.L_x_13:
[----:B------:R-:W-:Y:S01]  /*16e0*/  BSSY.RECONVERGENT B0, `(.L_x_15) ;  /* 0x0000012000007945 */ /* 0x000fe20003800200 */
[----:B01----:R-:W-:Y:S01]  /*16f0*/  IMAD.MOV.U32 R3, RZ, RZ, R94 ;  /* 0x000000ffff037224 */ /* 0x003fe200078e005e */
[----:B----4-:R-:W-:-:S07]  /*1700*/  LEA R92, R7, R92, 0x18 ;  /* 0x0000005c075c7211 */ /* 0x010fce00078ec0ff */
.L_x_16:
[C---:B------:R-:W-:Y:S02]  /*1710*/  LOP3.LUT R4, R3.reuse, 0xffff, RZ, 0xc0, !PT ;  /* 0x0000ffff03047812 */ /* 0x040fe400078ec0ff */
[----:B------:R-:W-:-:S03]  /*1720*/  ISETP.GE.U32.AND P0, PT, R3, 0x980, PT ;  /* 0x000009800300780c */ /* 0x000fc60003f06070 */
[----:B------:R-:W-:-:S05]  /*1730*/  IMAD R4, R4, 0xcccd, RZ ;  /* 0x0000cccd04047824 */ /* 0x000fca00078e02ff */
[----:B0-----:R-:W-:-:S04]  /*1740*/  SHF.R.U32.HI R5, RZ, 0x16, R4 ;  /* 0x00000016ff057819 */ /* 0x001fc80000011604 */
[C---:B------:R-:W-:Y:S01]  /*1750*/  PRMT R4, R5.reuse, 0x9910, RZ ;  /* 0x0000991005047816 */ /* 0x040fe200000000ff */
[----:B------:R-:W-:-:S04]  /*1760*/  IMAD R5, R5, 0x140, R92 ;  /* 0x0000014005057824 */ /* 0x000fc800078e025c */
[----:B------:R-:W-:-:S04]  /*1770*/  IMAD R4, R4, 0x50, RZ ;  /* 0x0000005004047824 */ /* 0x000fc800078e02ff */
[----:B------:R-:W-:-:S05]  /*1780*/  IMAD.MOV R4, RZ, RZ, -R4 ;  /* 0x000000ffff047224 */ /* 0x000fca00078e0a04 */
[----:B------:R-:W-:-:S04]  /*1790*/  PRMT R4, R4, 0x7710, RZ ;  /* 0x0000771004047816 */ /* 0x000fc800000000ff */
[----:B------:R-:W-:Y:S01]  /*17a0*/  IADD3 R4, PT, PT, R4, R3, RZ ;  /* 0x0000000304047210 */ /* 0x000fe20007ffe0ff */
[----:B------:R-:W-:-:S03]  /*17b0*/  VIADD R3, R3, 0x80 ;  /* 0x0000008003037836 */ /* 0x000fc60000000000 */
[----:B------:R-:W-:-:S05]  /*17c0*/  LOP3.LUT R4, R4, 0xffff, RZ, 0xc0, !PT ;  /* 0x0000ffff04047812 */ /* 0x000fca00078ec0ff */
[----:B------:R-:W-:-:S05]  /*17d0*/  IMAD R5, R4, 0x4, R5 ;  /* 0x0000000404057824 */ /* 0x000fca00078e0205 */
[----:B------:R0:W-:Y:S01]  /*17e0*/  STS [R5], RZ ;  /* 0x000000ff05007388 */ /* 0x0001e20000000800 */
[----:B------:R-:W-:Y:S05]  /*17f0*/  @!P0 BRA `(.L_x_16) ;  /* 0xfffffffc00c48947 */ /* 0x000fea000383ffff */
[----:B------:R-:W-:Y:S05]  /*1800*/  BSYNC.RECONVERGENT B0 ;  /* 0x0000000000007941 */ /* 0x000fea0003800200 */
.L_x_15:
[----:B---3--:R-:W-:Y:S01]  /*1810*/  LEA R20, R7, R84, 0x18 ;  /* 0x0000005407147211 */ /* 0x008fe200078ec0ff */
[C---:B------:R-:W-:Y:S01]  /*1820*/  VIADD R88, R84.reuse, 0x3c00 ;  /* 0x00003c0054587836 */ /* 0x040fe20000000000 */
[C---:B------:R-:W-:Y:S01]  /*1830*/  IADD3 R90, PT, PT, R84.reuse, 0x1400, RZ ;  /* 0x00001400545a7810 */ /* 0x040fe20007ffe0ff */
[C---:B------:R-:W-:Y:S01]  /*1840*/  VIADD R86, R84.reuse, 0x4c00 ;  /* 0x00004c0054567836 */ /* 0x040fe20000000000 */
[----:B------:R-:W-:Y:S01]  /*1850*/  IADD3 R84, PT, PT, R84, 0x2800, RZ ;  /* 0x0000280054547810 */ /* 0x000fe20007ffe0ff */
[C---:B------:R-:W-:Y:S01]  /*1860*/  IMAD.SHL.U32 R4, R94.reuse, 0x4, RZ ;  /* 0x000000045e047824 */ /* 0x040fe200078e00ff */
[----:B------:R-:W-:Y:S01]  /*1870*/  BAR.SYNC.DEFER_BLOCKING 0x0 ;  /* 0x0000000000007b1d */ /* 0x000fe20000010000 */
[C---:B0-----:R-:W-:Y:S01]  /*1880*/  LOP3.LUT R5, R94.reuse, 0x80, RZ, 0xfc, !PT ;  /* 0x000000805e057812 */ /* 0x041fe200078efcff */
[----:B------:R-:W-:Y:S01]  /*1890*/  IMAD R91, R99, 0xa0, R20 ;  /* 0x000000a0635b7824 */ /* 0x000fe200078e0214 */
[C---:B------:R-:W-:Y:S02]  /*18a0*/  LEA R90, R7.reuse, R90, 0x18 ;  /* 0x0000005a075a7211 */ /* 0x040fe400078ec0ff */
[C---:B------:R-:W-:Y:S01]  /*18b0*/  LEA R88, R7.reuse, R88, 0x18 ;  /* 0x0000005807587211 */ /* 0x040fe200078ec0ff */
[----:B------:R-:W0:Y:S01]  /*18c0*/  LDCU UR4, c[0x0][0x3ac] ;  /* 0x00007580ff0477ac */ /* 0x000e220008000800 */
[----:B------:R-:W-:Y:S01]  /*18d0*/  LEA R86, R7, R86, 0x18 ;  /* 0x0000005607567211 */ /* 0x000fe200078ec0ff */
[----:B------:R-:W-:Y:S01]  /*18e0*/  IMAD R89, R97, 0xa0, R90 ;  /* 0x000000a061597824 */ /* 0x000fe200078e025a */
[----:B------:R-:W-:Y:S01]  /*18f0*/  LEA R84, R7, R84, 0x18 ;  /* 0x0000005407547211 */ /* 0x000fe200078ec0ff */
[----:B------:R-:W-:Y:S01]  /*1900*/  IMAD R20, R99, 0x80, R88 ;  /* 0x0000008063147824 */ /* 0x000fe200078e0258 */
[C---:B--2---:R-:W-:Y:S01]  /*1910*/  LOP3.LUT R6, R94.reuse, 0x100, RZ, 0xfc, !PT ;  /* 0x000001005e067812 */ /* 0x044fe200078efcff */
[----:B------:R-:W-:Y:S01]  /*1920*/  VIADD R82, R91, 0x20 ;  /* 0x000000205b527836 */ /* 0x000fe20000000000 */
[C---:B------:R-:W-:Y:S01]  /*1930*/  LOP3.LUT R7, R94.reuse, 0x180, RZ, 0xfc, !PT ;  /* 0x000001805e077812 */ /* 0x040fe200078efcff */
[----:B------:R-:W-:Y:S01]  /*1940*/  IMAD R83, R97, 0xa0, R84 ;  /* 0x000000a061537824 */ /* 0x000fe200078e0254 */
[----:B------:R-:W-:Y:S01]  /*1950*/  LOP3.LUT R8, R94, 0x200, RZ, 0xfc, !PT ;  /* 0x000002005e087812 */ /* 0x000fe200078efcff */
[----:B------:R-:W-:Y:S01]  /*1960*/  VIADD R80, R91, 0x40 ;  /* 0x000000405b507836 */ /* 0x000fe20000000000 */
[----:B------:R-:W-:Y:S01]  /*1970*/  LOP3.LUT R18, R4, 0x7c, RZ, 0xc0, !PT ;  /* 0x0000007c04127812 */ /* 0x000fe200078ec0ff */
[----:B------:R-:W-:Y:S01]  /*1980*/  IMAD R87, R97, 0x4, R20 ;  /* 0x0000000461577824 */ /* 0x000fe200078e0214 */
[C---:B------:R-:W-:Y:S01]  /*1990*/  LOP3.LUT R9, R94.reuse, 0x280, RZ, 0xfc, !PT ;  /* 0x000002805e097812 */ /* 0x040fe200078efcff */
[C---:B------:R-:W-:Y:S01]  /*19a0*/  VIADD R71, R89.reuse, 0x40 ;  /* 0x0000004059477836 */ /* 0x040fe20000000000 */
[----:B------:R-:W-:Y:S01]  /*19b0*/  SHF.R.U32.HI R4, RZ, 0x5, R5 ;  /* 0x00000005ff047819 */ /* 0x000fe20000011605 */
[----:B------:R-:W-:Y:S01]  /*19c0*/  VIADD R69, R89, 0x60 ;  /* 0x0000006059457836 */ /* 0x000fe20000000000 */
[----:B------:R-:W-:Y:S01]  /*19d0*/  LOP3.LUT R10, R94, 0x300, RZ, 0xfc, !PT ;  /* 0x000003005e0a7812 */ /* 0x000fe200078efcff */
[----:B0-----:R-:W-:Y:S01]  /*19e0*/  UIADD3 UR4, UPT, UPT, UR4, 0x1f, URZ ;  /* 0x0000001f04047890 */ /* 0x001fe2000fffe0ff */
[----:B------:R-:W-:-:S02]  /*19f0*/  SHF.R.U32.HI R5, RZ, 0x5, R6 ;  /* 0x00000005ff057819 */ /* 0x000fc40000011606 */
[----:B------:R-:W-:Y:S01]  /*1a00*/  LOP3.LUT R11, R94, 0x380, RZ, 0xfc, !PT ;  /* 0x000003805e0b7812 */ /* 0x000fe200078efcff */
[----:B------:R-:W-:Y:S01]  /*1a10*/  USHF.R.U32.HI UR4, URZ, 0x5, UR4 ;  /* 0x00000005ff047899 */ /* 0x000fe20008011604 */
[----:B------:R-:W-:Y:S01]  /*1a20*/  SHF.R.U32.HI R6, RZ, 0x5, R7 ;  /* 0x00000005ff067819 */ /* 0x000fe20000011607 */
[----:B------:R-:W-:Y:S01]  /*1a30*/  IMAD R15, R5, 0x80, R88 ;  /* 0x00000080050f7824 */ /* 0x000fe200078e0258 */
[----:B------:R-:W-:Y:S02]  /*1a40*/  SHF.R.U32.HI R7, RZ, 0x5, R8 ;  /* 0x00000005ff077819 */ /* 0x000fe40000011608 */
[----:B------:R-:W-:Y:S01]  /*1a50*/  SHF.R.U32.HI R8, RZ, 0x5, R9 ;  /* 0x00000005ff087819 */ /* 0x000fe20000011609 */
[----:B------:R-:W-:Y:S01]  /*1a60*/  IMAD R17, R6, 0x80, R88 ;  /* 0x0000008006117824 */ /* 0x000fe200078e0258 */
[----:B------:R-:W-:Y:S02]  /*1a70*/  SHF.R.U32.HI R3, RZ, 0x5, R94 ;  /* 0x00000005ff037819 */ /* 0x000fe4000001165e */
[----:B------:R-:W-:Y:S01]  /*1a80*/  SHF.R.U32.HI R9, RZ, 0x5, R10 ;  /* 0x00000005ff097819 */ /* 0x000fe2000001160a */
[--C-:B------:R-:W-:Y:S01]  /*1a90*/  IMAD R21, R8, 0x80, R88.reuse ;  /* 0x0000008008157824 */ /* 0x100fe200078e0258 */
[----:B------:R-:W-:Y:S01]  /*1aa0*/  SHF.R.U32.HI R10, RZ, 0x5, R11 ;  /* 0x00000005ff0a7819 */ /* 0x000fe2000001160b */
[--C-:B------:R-:W-:Y:S01]  /*1ab0*/  IMAD R11, R3, 0x80, R88.reuse ;  /* 0x00000080030b7824 */ /* 0x100fe200078e0258 */
[-C--:B------:R-:W-:Y:S01]  /*1ac0*/  LEA R13, R4, R88.reuse, 0x7 ;  /* 0x00000058040d7211 */ /* 0x080fe200078e38ff */
[----:B------:R-:W-:Y:S01]  /*1ad0*/  IMAD R23, R9, 0x80, R88 ;  /* 0x0000008009177824 */ /* 0x000fe200078e0258 */
[-C--:B------:R-:W-:Y:S01]  /*1ae0*/  LEA R19, R7, R88.reuse, 0x7 ;  /* 0x0000005807137211 */ /* 0x080fe200078e38ff */
[----:B------:R-:W-:Y:S01]  /*1af0*/  IMAD.IADD R14, R18, 0x1, R17 ;  /* 0x00000001120e7824 */ /* 0x000fe200078e0211 */
[----:B------:R-:W-:Y:S01]  /*1b00*/  LEA R25, R10, R88, 0x7 ;  /* 0x000000580a197211 */ /* 0x000fe200078e38ff */
[----:B------:R-:W-:Y:S01]  /*1b10*/  IMAD.IADD R12, R18, 0x1, R13 ;  /* 0x00000001120c7824 */ /* 0x000fe200078e020d */
[----:B------:R-:W-:Y:S01]  /*1b20*/  LEA R22, R99, R86, 0x6 ;  /* 0x0000005663167211 */ /* 0x000fe200078e30ff */
[----:B------:R-:W-:Y:S01]  /*1b30*/  IMAD.IADD R11, R11, 0x1, R18 ;  /* 0x000000010b0b7824 */ /* 0x000fe200078e0212 */
[----:B------:R-:W-:Y:S01]  /*1b40*/  SHF.L.U32 R68, R94, 0x6, RZ ;  /* 0x000000065e447819 */ /* 0x000fe200000006ff */
[C---:B------:R-:W-:Y:S01]  /*1b50*/  IMAD.IADD R17, R18.reuse, 0x1, R23 ;  /* 0x0000000112117824 */ /* 0x040fe200078e0217 */
[C---:B------:R-:W-:Y:S01]  /*1b60*/  IADD3 R13, PT, PT, R18.reuse, R15, RZ ;  /* 0x0000000f120d7210 */ /* 0x040fe20007ffe0ff */
[C---:B------:R-:W-:Y:S01]  /*1b70*/  IMAD.IADD R15, R18.reuse, 0x1, R19 ;  /* 0x00000001120f7824 */ /* 0x040fe200078e0213 */
[C---:B------:R-:W-:Y:S01]  /*1b80*/  IADD3 R16, PT, PT, R18.reuse, R21, RZ ;  /* 0x0000001512107210 */ /* 0x040fe20007ffe0ff */
[----:B------:R-:W-:Y:S01]  /*1b90*/  IMAD.IADD R18, R18, 0x1, R25 ;  /* 0x0000000112127824 */ /* 0x000fe200078e0219 */
[----:B------:R-:W-:Y:S01]  /*1ba0*/  LOP3.LUT R68, R68, 0x7c0, RZ, 0xc0, !PT ;  /* 0x000007c044447812 */ /* 0x000fe200078ec0ff */
[----:B------:R-:W-:Y:S01]  /*1bb0*/  IMAD.MOV.U32 R19, RZ, RZ, RZ ;  /* 0x000000ffff137224 */ /* 0x000fe200078e00ff */
[----:B------:R-:W-:Y:S01]  /*1bc0*/  IADD3 R70, PT, PT, R91, 0x60, RZ ;  /* 0x000000605b467810 */ /* 0x000fe20007ffe0ff */
[----:B------:R-:W-:Y:S01]  /*1bd0*/  IMAD R85, R97, 0x2, R22 ;  /* 0x0000000261557824 */ /* 0x000fe200078e0216 */
[----:B------:R-:W-:-:S07]  /*1be0*/  IADD3 R81, PT, PT, R89, 0x20, RZ ;  /* 0x0000002059517810 */ /* 0x000fce0007ffe0ff */
.L_x_88:
[----:B0-----:R-:W0:Y:S01]  /*1bf0*/  LDC R106, c[0x0][0x3ac] ;  /* 0x0000eb00ff6a7b82 */ /* 0x001e220000000800 */
[----:B-1----:R-:W1:Y:S01]  /*1c00*/  LDCU UR5, c[0x0][0x3b0] ;  /* 0x00007600ff0577ac */ /* 0x002e620008000800 */
[----:B------:R-:W-:Y:S01]  /*1c10*/  LEA R105, R19, 0x20, 0x5 ;  /* 0x0000002013697811 */ /* 0x000fe200078e28ff */
[----:B------:R-:W-:Y:S01]  /*1c20*/  IMAD.MOV.U32 R32, RZ, RZ, R19 ;  /* 0x000000ffff207224 */ /* 0x000fe200078e0013 */
[----:B------:R-:W-:Y:S01]  /*1c30*/  BSSY.RECONVERGENT B0, `(.L_x_17) ;  /* 0x0000249000007945 */ /* 0x000fe20003800200 */
[----:B--2---:R-:W2:Y:S01]  /*1c40*/  LDCU.64 UR6, c[0x0][0x388] ;  /* 0x00007100ff0677ac */ /* 0x004ea20008000a00 */
[----:B-1-3--:R-:W-:Y:S01]  /*1c50*/  MOV R33, UR5 ;  /* 0x0000000500217c02 */ /* 0x00afe20008000f00 */
[----:B------:R-:W1:Y:S01]  /*1c60*/  LDCU UR5, c[0x0][0x3b0] ;  /* 0x00007600ff0577ac */ /* 0x000e620008000800 */
[----:B0-----:R-:W-:-:S04]  /*1c70*/  VIMNMX R106, PT, PT, R105, R106, PT ;  /* 0x0000006a696a7248 */ /* 0x001fc80003fe0100 */
[C---:B------:R-:W-:Y:S01]  /*1c80*/  LOP3.LUT R98, R106.reuse, 0x3, RZ, 0xc0, !PT ;  /* 0x000000036a627812 */ /* 0x040fe200078ec0ff */
[C-C-:B------:R-:W-:Y:S01]  /*1c90*/  IMAD R101, R19.reuse, -0x20, R106.reuse ;  /* 0xffffffe013657824 */ /* 0x140fe200078e026a */
[----:B------:R-:W-:Y:S01]  /*1ca0*/  IADD3 R19, PT, PT, R19, 0x1, RZ ;  /* 0x0000000113137810 */ /* 0x000fe20007ffe0ff */
[----:B------:R-:W-:Y:S01]  /*1cb0*/  IMAD.MOV R107, RZ, RZ, -R106 ;  /* 0x000000ffff6b7224 */ /* 0x000fe200078e0a6a */
[C---:B------:R-:W-:Y:S01]  /*1cc0*/  LOP3.LUT R103, R106.reuse, 0x7, RZ, 0xc0, !PT ;  /* 0x000000076a677812 */ /* 0x040fe200078ec0ff */
[----:B------:R-:W-:Y:S01]  /*1cd0*/  IMAD R35, R101, R33, RZ ;  /* 0x0000002165237224 */ /* 0x000fe200078e02ff */
[----:B------:R-:W-:Y:S01]  /*1ce0*/  ISETP.NE.AND P4, PT, R19, UR4, PT ;  /* 0x0000000413007c0c */ /* 0x000fe2000bf85270 */
[----:B------:R-:W-:Y:S01]  /*1cf0*/  VIADD R100, R101, 0xffffffff ;  /* 0xffffffff65647836 */ /* 0x000fe20000000000 */
[----:B------:R-:W-:Y:S01]  /*1d00*/  LOP3.LUT R104, R106, 0xf, RZ, 0xc0, !PT ;  /* 0x0000000f6a687812 */ /* 0x000fe200078ec0ff */
[C---:B------:R-:W-:Y:S01]  /*1d10*/  IMAD.IADD R34, R94.reuse, 0x1, R35 ;  /* 0x000000015e227824 */ /* 0x040fe200078e0223 */
[----:B------:R-:W-:-:S02]  /*1d20*/  ISETP.GE.AND P0, PT, R94, R35, PT ;  /* 0x000000235e00720c */ /* 0x000fc40003f06270 */
[----:B------:R-:W-:Y:S02]  /*1d30*/  LOP3.LUT R102, R107, 0x7, RZ, 0xc0, !PT ;  /* 0x000000076b667812 */ /* 0x000fe400078ec0ff */
[----:B----4-:R-:W-:-:S04]  /*1d40*/  VIMNMX R21, PT, PT, R34, 0x980, !PT ;  /* 0x0000098022157848 */ /* 0x010fc80007fe0100 */
[----:B------:R-:W-:-:S04]  /*1d50*/  IADD3 R36, PT, PT, R21, 0x7f, -R34 ;  /* 0x0000007f15247810 */ /* 0x000fc80007ffe822 */
[----:B------:R-:W-:Y:S01]  /*1d60*/  LEA.HI R37, R36, 0x1, RZ, 0x19 ;  /* 0x0000000124257811 */ /* 0x000fe200078fc8ff */
[----:B-12---:R-:W-:Y:S06]  /*1d70*/  @P0 BRA `(.L_x_18) ;  /* 0x0000002000d00947 */ /* 0x006fec0003800000 */
[----:B------:R-:W-:Y:S01]  /*1d80*/  IADD3 R20, PT, PT, -R94, R35, RZ ;  /* 0x000000235e147210 */ /* 0x000fe20007ffe1ff */
[----:B------:R-:W-:Y:S01]  /*1d90*/  BSSY.RECONVERGENT B1, `(.L_x_19) ;  /* 0x0000099000017945 */ /* 0x000fe20003800200 */
[----:B------:R-:W-:Y:S01]  /*1da0*/  PLOP3.LUT P1, PT, PT, PT, PT, 0x80, 0x8 ;  /* 0x000000000008781c */ /* 0x000fe20003f2f070 */
[----:B------:R-:W-:Y:S01]  /*1db0*/  IMAD.MOV.U32 R38, RZ, RZ, R94 ;  /* 0x000000ffff267224 */ /* 0x000fe200078e005e */
[----:B------:R-:W-:-:S13]  /*1dc0*/  ISETP.GT.AND P0, PT, R20, 0x180, PT ;  /* 0x000001801400780c */ /* 0x000fda0003f04270 */
[----:B------:R-:W-:Y:S05]  /*1dd0*/  @!P0 BRA `(.L_x_20) ;  /* 0x0000000800508947 */ /* 0x000fea0003800000 */
[----:B------:R-:W-:Y:S01]  /*1de0*/  IABS R39, R33 ;  /* 0x0000002100277213 */ /* 0x000fe20000000000 */
[----:B------:R-:W-:Y:S01]  /*1df0*/  VIADD R41, R35, 0xfffffe80 ;  /* 0xfffffe8023297836 */ /* 0x000fe20000000000 */
[----:B------:R-:W-:Y:S02]  /*1e00*/  PLOP3.LUT P1, PT, PT, PT, PT, 0x8, 0x80 ;  /* 0x000000000080781c */ /* 0x000fe40003f2e170 */
[----:B------:R-:W0:Y:S08]  /*1e10*/  I2F.RP R22, R39 ;  /* 0x0000002700167306 */ /* 0x000e300000209400 */
[----:B0-----:R-:W0:Y:S02]  /*1e20*/  MUFU.RCP R22, R22 ;  /* 0x0000001600167308 */ /* 0x001e240000001000 */
[----:B0-----:R-:W-:-:S06]  /*1e30*/  VIADD R20, R22, 0xffffffe ;  /* 0x0ffffffe16147836 */ /* 0x001fcc0000000000 */
[----:B------:R0:W1:Y:S02]  /*1e40*/  F2I.FTZ.U32.TRUNC.NTZ R21, R20 ;  /* 0x0000001400157305 */ /* 0x000064000021f000 */
[----:B0-----:R-:W-:Y:S01]  /*1e50*/  IMAD.MOV.U32 R20, RZ, RZ, RZ ;  /* 0x000000ffff147224 */ /* 0x001fe200078e00ff */
[----:B-1----:R-:W-:-:S05]  /*1e60*/  IADD3 R24, PT, PT, RZ, -R21, RZ ;  /* 0x80000015ff187210 */ /* 0x002fca0007ffe0ff */
[----:B------:R-:W-:-:S04]  /*1e70*/  IMAD R23, R24, R39, RZ ;  /* 0x0000002718177224 */ /* 0x000fc800078e02ff */
[----:B------:R-:W-:-:S07]  /*1e80*/  IMAD.HI.U32 R40, R21, R23, R20 ;  /* 0x0000001715287227 */ /* 0x000fce00078e0014 */
.L_x_21:
[----:B------:R-:W-:Y:S01]  /*1e90*/  MOV R33, UR5 ;  /* 0x0000000500217c02 */ /* 0x000fe20008000f00 */
[C---:B0-----:R-:W-:Y:S01]  /*1ea0*/  VIADD R28, R38.reuse, 0x80 ;  /* 0x00000080261c7836 */ /* 0x041fe20000000000 */
[----:B------:R-:W-:Y:S01]  /*1eb0*/  IABS R23, R38 ;  /* 0x0000002600177213 */ /* 0x000fe20000000000 */
[C---:B------:R-:W-:Y:S01]  /*1ec0*/  VIADD R42, R38.reuse, 0x180 ;  /* 0x00000180262a7836 */ /* 0x040fe20000000000 */
[----:B------:R-:W-:Y:S02]  /*1ed0*/  IABS R29, R33 ;  /* 0x00000021001d7213 */ /* 0x000fe40000000000 */
[----:B------:R-:W-:Y:S01]  /*1ee0*/  IADD3 R30, PT, PT, R38, 0x100, RZ ;  /* 0x00000100261e7810 */ /* 0x000fe20007ffe0ff */
[----:B------:R-:W-:Y:S01]  /*1ef0*/  IMAD.HI.U32 R45, R40, R23, RZ ;  /* 0x00000017282d7227 */ /* 0x000fe200078e00ff */
[----:B------:R-:W0:Y:S01]  /*1f00*/  I2F.RP R24, R29 ;  /* 0x0000001d00187306 */ /* 0x000e220000209400 */
[----:B------:R-:W-:Y:S02]  /*1f10*/  IABS R25, R42 ;  /* 0x0000002a00197213 */ /* 0x000fe40000000000 */
[----:B------:R-:W-:-:S02]  /*1f20*/  IABS R27, R30 ;  /* 0x0000001e001b7213 */ /* 0x000fc40000000000 */
[----:B------:R-:W-:-:S05]  /*1f30*/  IADD3 R22, PT, PT, -R45, RZ, RZ ;  /* 0x000000ff2d167210 */ /* 0x000fca0007ffe1ff */
[----:B------:R-:W-:Y:S01]  /*1f40*/  IMAD R22, R29, R22, R23 ;  /* 0x000000161d167224 */ /* 0x000fe200078e0217 */
[----:B0-----:R-:W0:Y:S04]  /*1f50*/  MUFU.RCP R24, R24 ;  /* 0x0000001800187308 */ /* 0x001e280000001000 */
[----:B------:R-:W-:-:S13]  /*1f60*/  ISETP.GT.U32.AND P6, PT, R39, R22, PT ;  /* 0x000000162700720c */ /* 0x000fda0003fc4070 */
[----:B------:R-:W-:Y:S02]  /*1f70*/  @!P6 IADD3 R22, PT, PT, R22, -R29, RZ ;  /* 0x8000001d1616e210 */ /* 0x000fe40007ffe0ff */
[----:B------:R-:W-:Y:S01]  /*1f80*/  @!P6 IADD3 R45, PT, PT, R45, 0x1, RZ ;  /* 0x000000012d2de810 */ /* 0x000fe20007ffe0ff */
[----:B0-----:R-:W-:Y:S01]  /*1f90*/  VIADD R20, R24, 0xffffffe ;  /* 0x0ffffffe18147836 */ /* 0x001fe20000000000 */
[----:B------:R-:W-:Y:S02]  /*1fa0*/  IABS R24, R28 ;  /* 0x0000001c00187213 */ /* 0x000fe40000000000 */
[----:B------:R-:W-:Y:S01]  /*1fb0*/  ISETP.GE.U32.AND P2, PT, R22, R39, PT ;  /* 0x000000271600720c */ /* 0x000fe20003f46070 */
[----:B------:R0:W1:Y:S01]  /*1fc0*/  F2I.FTZ.U32.TRUNC.NTZ R21, R20 ;  /* 0x0000001400157305 */ /* 0x000062000021f000 */
[----:B------:R-:W-:Y:S01]  /*1fd0*/  MOV R39, R29 ;  /* 0x0000001d00277202 */ /* 0x000fe20000000f00 */
[----:B0-----:R-:W-:-:S10]  /*1fe0*/  IMAD.MOV.U32 R20, RZ, RZ, RZ ;  /* 0x000000ffff147224 */ /* 0x001fd400078e00ff */
[----:B------:R-:W-:Y:S02]  /*1ff0*/  @P2 VIADD R45, R45, 0x1 ;  /* 0x000000012d2d2836 */ /* 0x000fe40000000000 */
[----:B-1----:R-:W-:-:S04]  /*2000*/  IMAD.MOV R26, RZ, RZ, -R21 ;  /* 0x000000ffff1a7224 */ /* 0x002fc800078e0a15 */
[----:B------:R-:W-:-:S04]  /*2010*/  IMAD R23, R26, R29, RZ ;  /* 0x0000001d1a177224 */ /* 0x000fc800078e02ff */
[----:B------:R-:W-:-:S04]  /*2020*/  IMAD.HI.U32 R40, R21, R23, R20 ;  /* 0x0000001715287227 */ /* 0x000fc800078e0014 */
[----:B------:R-:W-:Y:S02]  /*2030*/  IMAD.MOV.U32 R21, RZ, RZ, R24 ;  /* 0x000000ffff157224 */ /* 0x000fe400078e0018 */
[----:B------:R-:W-:-:S04]  /*2040*/  IMAD.HI.U32 R23, R40, R27, RZ ;  /* 0x0000001b28177227 */ /* 0x000fc800078e00ff */
[----:B------:R-:W-:-:S04]  /*2050*/  IMAD.HI.U32 R20, R40, R21, RZ ;  /* 0x0000001528147227 */ /* 0x000fc800078e00ff */
[----:B------:R-:W-:-:S04]  /*2060*/  IMAD.MOV R24, RZ, RZ, -R20 ;  /* 0x000000ffff187224 */ /* 0x000fc800078e0a14 */
[----:B------:R-:W-:Y:S02]  /*2070*/  IMAD R22, R29, R24, R21 ;  /* 0x000000181d167224 */ /* 0x000fe400078e0215 */
[----:B------:R-:W-:Y:S02]  /*2080*/  IMAD.MOV R24, RZ, RZ, -R23 ;  /* 0x000000ffff187224 */ /* 0x000fe400078e0a17 */
[----:B------:R-:W-:Y:S01]  /*2090*/  IMAD.MOV.U32 R21, RZ, RZ, R25 ;  /* 0x000000ffff157224 */ /* 0x000fe200078e0019 */
[----:B------:R-:W-:Y:S01]  /*20a0*/  ISETP.GT.U32.AND P5, PT, R39, R22, PT ;  /* 0x000000162700720c */ /* 0x000fe20003fa4070 */
[----:B------:R-:W-:Y:S01]  /*20b0*/  IMAD R24, R29, R24, R27 ;  /* 0x000000181d187224 */ /* 0x000fe200078e021b */
[----:B------:R-:W-:Y:S01]  /*20c0*/  LOP3.LUT R27, R38, R33, RZ, 0x3c, !PT ;  /* 0x00000021261b7212 */ /* 0x000fe200078e3cff */
[----:B------:R-:W-:-:S03]  /*20d0*/  IMAD.HI.U32 R25, R40, R21, RZ ;  /* 0x0000001528197227 */ /* 0x000fc600078e00ff */
[----:B------:R-:W-:Y:S01]  /*20e0*/  ISETP.GT.U32.AND P0, PT, R39, R24, PT ;  /* 0x000000182700720c */ /* 0x000fe20003f04070 */
[----:B------:R-:W-:Y:S01]  /*20f0*/  IMAD.MOV R26, RZ, RZ, -R25 ;  /* 0x000000ffff1a7224 */ /* 0x000fe200078e0a19 */
[----:B------:R-:W-:-:S03]  /*2100*/  ISETP.GE.AND P3, PT, R27, RZ, PT ;  /* 0x000000ff1b00720c */ /* 0x000fc60003f66270 */
[----:B------:R-:W-:Y:S01]  /*2110*/  IMAD R26, R29, R26, R21 ;  /* 0x0000001a1d1a7224 */ /* 0x000fe200078e0215 */
[----:B------:R-:W-:Y:S01]  /*2120*/  LOP3.LUT R21, R28, R33, RZ, 0x3c, !PT ;  /* 0x000000211c157212 */ /* 0x000fe200078e3cff */
[----:B------:R-:W-:Y:S02]  /*2130*/  @!P5 IMAD.IADD R22, R22, 0x1, -R29 ;  /* 0x000000011616d824 */ /* 0x000fe400078e0a1d */
[----:B------:R-:W-:Y:S01]  /*2140*/  @!P5 VIADD R20, R20, 0x1 ;  /* 0x000000011414d836 */ /* 0x000fe20000000000 */
[----:B------:R-:W-:Y:S02]  /*2150*/  ISETP.GT.U32.AND P2, PT, R39, R26, PT ;  /* 0x0000001a2700720c */ /* 0x000fe40003f44070 */
[----:B------:R-:W-:Y:S01]  /*2160*/  ISETP.GE.U32.AND P6, PT, R22, R39, PT ;  /* 0x000000271600720c */ /* 0x000fe20003fc6070 */
[----:B------:R-:W-:Y:S01]  /*2170*/  @!P0 VIADD R23, R23, 0x1 ;  /* 0x0000000117178836 */ /* 0x000fe20000000000 */
[----:B------:R-:W-:Y:S01]  /*2180*/  @!P0 IADD3 R24, PT, PT, R24, -R29, RZ ;  /* 0x8000001d18188210 */ /* 0x000fe20007ffe0ff */
[----:B------:R-:W-:Y:S01]  /*2190*/  @!P3 IMAD.MOV R45, RZ, RZ, -R45 ;  /* 0x000000ffff2db224 */ /* 0x000fe200078e0a2d */
[----:B------:R-:W-:-:S02]  /*21a0*/  ISETP.GE.AND P5, PT, R21, RZ, PT ;  /* 0x000000ff1500720c */ /* 0x000fc40003fa6270 */
[----:B------:R-:W-:Y:S02]  /*21b0*/  ISETP.GE.U32.AND P3, PT, R24, R39, PT ;  /* 0x000000271800720c */ /* 0x000fe40003f66070 */
[-C--:B------:R-:W-:Y:S02]  /*21c0*/  LOP3.LUT R21, R30, R33.reuse, RZ, 0x3c, !PT ;  /* 0x000000211e157212 */ /* 0x080fe400078e3cff */
[----:B------:R-:W-:Y:S02]  /*21d0*/  LOP3.LUT R22, R42, R33, RZ, 0x3c, !PT ;  /* 0x000000212a167212 */ /* 0x000fe400078e3cff */
[----:B------:R-:W-:Y:S01]  /*21e0*/  @!P2 IADD3 R26, PT, PT, R26, -R29, RZ ;  /* 0x8000001d1a1aa210 */ /* 0x000fe20007ffe0ff */
[----:B------:R-:W-:Y:S01]  /*21f0*/  @P6 VIADD R20, R20, 0x1 ;  /* 0x0000000114146836 */ /* 0x000fe20000000000 */
[----:B------:R-:W-:Y:S02]  /*2200*/  ISETP.NE.AND P6, PT, R33, RZ, PT ;  /* 0x000000ff2100720c */ /* 0x000fe40003fc5270 */
[----:B------:R-:W-:Y:S01]  /*2210*/  ISETP.GE.U32.AND P0, PT, R26, R39, PT ;  /* 0x000000271a00720c */ /* 0x000fe20003f06070 */
[----:B------:R-:W-:Y:S01]  /*2220*/  @!P5 IMAD.MOV R20, RZ, RZ, -R20 ;  /* 0x000000ffff14d224 */ /* 0x000fe200078e0a14 */
[----:B------:R-:W-:-:S02]  /*2230*/  LOP3.LUT R24, RZ, R33, RZ, 0x33, !PT ;  /* 0x00000021ff187212 */ /* 0x000fc400078e33ff */
[----:B------:R-:W-:Y:S02]  /*2240*/  @P3 IADD3 R23, PT, PT, R23, 0x1, RZ ;  /* 0x0000000117173810 */ /* 0x000fe40007ffe0ff */
[----:B------:R-:W-:Y:S02]  /*2250*/  ISETP.GE.AND P3, PT, R21, RZ, PT ;  /* 0x000000ff1500720c */ /* 0x000fe40003f66270 */
[----:B------:R-:W-:Y:S02]  /*2260*/  @!P2 IADD3 R25, PT, PT, R25, 0x1, RZ ;  /* 0x000000011919a810 */ /* 0x000fe40007ffe0ff */
[----:B------:R-:W-:Y:S02]  /*2270*/  ISETP.GE.AND P2, PT, R22, RZ, PT ;  /* 0x000000ff1600720c */ /* 0x000fe40003f46270 */
[C---:B------:R-:W-:Y:S01]  /*2280*/  SEL R45, R24.reuse, R45, !P6 ;  /* 0x0000002d182d7207 */ /* 0x040fe20007000000 */
[----:B------:R-:W-:Y:S01]  /*2290*/  @P0 VIADD R25, R25, 0x1 ;  /* 0x0000000119190836 */ /* 0x000fe20000000000 */
[----:B------:R-:W-:-:S03]  /*22a0*/  SEL R47, R24, R20, !P6 ;  /* 0x00000014182f7207 */ /* 0x000fc60007000000 */
[--C-:B------:R-:W-:Y:S01]  /*22b0*/  IMAD R21, R32, 0x20, R45.reuse ;  /* 0x0000002020157824 */ /* 0x100fe200078e022d */
[----:B------:R-:W-:Y:S01]  /*22c0*/  IADD3 R20, PT, PT, -R47, RZ, RZ ;  /* 0x000000ff2f147210 */ /* 0x000fe20007ffe1ff */
[----:B------:R-:W-:Y:S01]  /*22d0*/  IMAD.MOV R43, RZ, RZ, -R45 ;  /* 0x000000ffff2b7224 */ /* 0x000fe200078e0a2d */
[----:B------:R-:W-:Y:S02]  /*22e0*/  @!P3 IADD3 R23, PT, PT, -R23, RZ, RZ ;  /* 0x000000ff1717b210 */ /* 0x000fe40007ffe1ff */
[----:B------:R-:W-:Y:S01]  /*22f0*/  SHF.R.S32.HI R22, RZ, 0x1f, R21 ;  /* 0x0000001fff167819 */ /* 0x000fe20000011415 */
[----:B------:R-:W-:Y:S01]  /*2300*/  @!P2 IMAD.MOV R25, RZ, RZ, -R25 ;  /* 0x000000ffff19a224 */ /* 0x000fe200078e0a19 */
[----:B------:R-:W-:Y:S01]  /*2310*/  SEL R49, R24, R23, !P6 ;  /* 0x0000001718317207 */ /* 0x000fe20007000000 */
[C---:B------:R-:W-:Y:S02]  /*2320*/  IMAD R43, R33.reuse, R43, R38 ;  /* 0x0000002b212b7224 */ /* 0x040fe400078e0226 */
[----:B------:R-:W-:Y:S01]  /*2330*/  IMAD R22, R22, R33, RZ ;  /* 0x0000002116167224 */ /* 0x000fe200078e02ff */
[----:B------:R-:W-:Y:S01]  /*2340*/  SEL R51, R24, R25, !P6 ;  /* 0x0000001918337207 */ /* 0x000fe20007000000 */
[----:B------:R-:W-:Y:S01]  /*2350*/  IMAD R53, R33, R20, R28 ;  /* 0x0000001421357224 */ /* 0x000fe200078e021c */
[----:B------:R-:W-:Y:S01]  /*2360*/  IADD3 R26, P0, PT, R43, R120, RZ ;  /* 0x000000782b1a7210 */ /* 0x000fe20007f1e0ff */
[----:B------:R-:W-:Y:S01]  /*2370*/  IMAD R61, R21, R0, R22 ;  /* 0x00000000153d7224 */ /* 0x000fe200078e0216 */
[----:B------:R-:W-:Y:S01]  /*2380*/  IADD3 R20, PT, PT, -R51, RZ, RZ ;  /* 0x000000ff33147210 */ /* 0x000fe20007ffe1ff */
[----:B------:R-:W-:-:S02]  /*2390*/  IMAD.MOV R22, RZ, RZ, -R49 ;  /* 0x000000ffff167224 */ /* 0x000fc400078e0a31 */
[C---:B------:R-:W-:Y:S02]  /*23a0*/  IMAD R25, R32.reuse, 0x20, R47 ;  /* 0x0000002020197824 */ /* 0x040fe400078e022f */
[C---:B------:R-:W-:Y:S02]  /*23b0*/  IMAD R55, R33.reuse, R22, R30 ;  /* 0x0000001621377224 */ /* 0x040fe400078e021e */
[C---:B------:R-:W-:Y:S01]  /*23c0*/  IMAD R31, R32.reuse, 0x20, R49 ;  /* 0x00000020201f7824 */ /* 0x040fe200078e0231 */
[----:B------:R-:W-:Y:S01]  /*23d0*/  SHF.R.S32.HI R22, RZ, 0x1f, R25 ;  /* 0x0000001fff167819 */ /* 0x000fe20000011419 */
[----:B------:R-:W-:Y:S02]  /*23e0*/  IMAD.X R27, RZ, RZ, R2, P0 ;  /* 0x000000ffff1b7224 */ /* 0x000fe400000e0602 */
[----:B------:R-:W-:Y:S01]  /*23f0*/  IMAD R59, R32, 0x20, R51 ;  /* 0x00000020203b7824 */ /* 0x000fe200078e0233 */
[----:B------:R-:W-:Y:S01]  /*2400*/  SHF.R.S32.HI R24, RZ, 0x1f, R31 ;  /* 0x0000001fff187819 */ /* 0x000fe2000001141f */
[----:B------:R-:W-:Y:S01]  /*2410*/  IMAD R57, R33, R20, R42 ;  /* 0x0000001421397224 */ /* 0x000fe200078e022a */
[----:B------:R-:W-:Y:S01]  /*2420*/  IADD3 R20, P0, PT, R53, R120, RZ ;  /* 0x0000007835147210 */ /* 0x000fe20007f1e0ff */
[----:B------:R-:W-:Y:S01]  /*2430*/  IMAD.WIDE.U32 R26, R21, R33, R26 ;  /* 0x00000021151a7225 */ /* 0x000fe200078e001a */
[----:B------:R-:W-:-:S02]  /*2440*/  SHF.R.S32.HI R30, RZ, 0x1f, R59 ;  /* 0x0000001fff1e7819 */ /* 0x000fc4000001143b */
[----:B------:R-:W-:Y:S01]  /*2450*/  IADD3.X R21, PT, PT, RZ, R2, RZ, P0, !PT ;  /* 0x00000002ff157210 */ /* 0x000fe200007fe4ff */
[-C--:B------:R-:W-:Y:S01]  /*2460*/  IMAD R23, R22, R33.reuse, RZ ;  /* 0x0000002116177224 */ /* 0x080fe200078e02ff */
[-C--:B------:R-:W-:Y:S01]  /*2470*/  IADD3 R22, P2, PT, R55, R120.reuse, RZ ;  /* 0x0000007837167210 */ /* 0x080fe20007f5e0ff */
[-C--:B------:R-:W-:Y:S01]  /*2480*/  IMAD R24, R24, R33.reuse, RZ ;  /* 0x0000002118187224 */ /* 0x080fe200078e02ff */
[----:B------:R-:W-:Y:S01]  /*2490*/  IADD3 R28, P0, PT, R57, R120, RZ ;  /* 0x00000078391c7210 */ /* 0x000fe20007f1e0ff */
[C---:B------:R-:W-:Y:S02]  /*24a0*/  IMAD R63, R25.reuse, R0, R23 ;  /* 0x00000000193f7224 */ /* 0x040fe400078e0217 */
[----:B------:R-:W-:Y:S02]  /*24b0*/  IMAD.X R23, RZ, RZ, R2, P2 ;  /* 0x000000ffff177224 */ /* 0x000fe400010e0602 */
[----:B------:R-:W-:Y:S01]  /*24c0*/  IMAD.WIDE.U32 R20, R25, R33, R20 ;  /* 0x0000002119147225 */ /* 0x000fe200078e0014 */
[----:B------:R-:W-:-:S03]  /*24d0*/  IADD3 R25, PT, PT, R27, R61, RZ ;  /* 0x0000003d1b197210 */ /* 0x000fc60007ffe0ff */
[-C--:B------:R-:W-:Y:S02]  /*24e0*/  IMAD R30, R30, R33.reuse, RZ ;  /* 0x000000211e1e7224 */ /* 0x080fe400078e02ff */
[----:B------:R-:W-:Y:S02]  /*24f0*/  IMAD.X R29, RZ, RZ, R2, P0 ;  /* 0x000000ffff1d7224 */ /* 0x000fe400000e0602 */
[C---:B------:R-:W-:Y:S01]  /*2500*/  IMAD R65, R31.reuse, R0, R24 ;  /* 0x000000001f417224 */ /* 0x040fe200078e0218 */
[----:B------:R-:W-:Y:S01]  /*2510*/  LEA R24, P0, R26, UR6, 0x1 ;  /* 0x000000061a187c11 */ /* 0x000fe2000f8008ff */
[----:B------:R-:W-:-:S03]  /*2520*/  IMAD.WIDE.U32 R22, R31, R33, R22 ;  /* 0x000000211f167225 */ /* 0x000fc600078e0016 */
[----:B------:R-:W-:Y:S01]  /*2530*/  LEA.HI.X R25, R26, UR7, R25, 0x1, P0 ;  /* 0x000000071a197c11 */ /* 0x000fe200080f0c19 */
[----:B------:R-:W-:Y:S01]  /*2540*/  IMAD R27, R59, R0, R30 ;  /* 0x000000003b1b7224 */ /* 0x000fe200078e021e */
[----:B------:R-:W-:Y:S01]  /*2550*/  LEA R30, P2, R20, UR6, 0x1 ;  /* 0x00000006141e7c11 */ /* 0x000fe2000f8408ff */
[----:B------:R-:W-:Y:S01]  /*2560*/  IMAD.IADD R21, R21, 0x1, R63 ;  /* 0x0000000115157824 */ /* 0x000fe200078e023f */
[----:B------:R-:W-:Y:S01]  /*2570*/  LEA R26, P0, R22, UR6, 0x1 ;  /* 0x00000006161a7c11 */ /* 0x000fe2000f8008ff */
[----:B------:R-:W-:Y:S01]  /*2580*/  IMAD.WIDE.U32 R28, R59, R33, R28 ;  /* 0x000000213b1c7225 */ /* 0x000fe200078e001c */
[----:B------:R-:W2:Y:S02]  /*2590*/  LDG.E.U16.CONSTANT R25, desc[UR10][R24.64] ;  /* 0x0000000a18197981 */ /* 0x000ea4000c1e9500 */
[----:B------:R-:W-:Y:S01]  /*25a0*/  LEA.HI.X R31, R20, UR7, R21, 0x1, P2 ;  /* 0x00000007141f7c11 */ /* 0x000fe200090f0c15 */
[----:B------:R-:W-:Y:S01]  /*25b0*/  IMAD.IADD R23, R23, 0x1, R65 ;  /* 0x0000000117177824 */ /* 0x000fe200078e0241 */
[----:B------:R-:W-:-:S02]  /*25c0*/  IADD3 R21, PT, PT, R29, R27, RZ ;  /* 0x0000001b1d157210 */ /* 0x000fc40007ffe0ff */
[----:B------:R-:W-:Y:S02]  /*25d0*/  LEA R20, P2, R28, UR6, 0x1 ;  /* 0x000000061c147c11 */ /* 0x000fe4000f8408ff */
[----:B------:R-:W-:Y:S01]  /*25e0*/  LEA.HI.X R27, R22, UR7, R23, 0x1, P0 ;  /* 0x00000007161b7c11 */ /* 0x000fe200080f0c17 */
[----:B------:R-:W3:Y:S01]  /*25f0*/  LDG.E.U16.CONSTANT R31, desc[UR10][R30.64] ;  /* 0x0000000a1e1f7981 */ /* 0x000ee2000c1e9500 */
[----:B------:R-:W-:-:S04]  /*2600*/  LEA.HI.X R21, R28, UR7, R21, 0x1, P2 ;  /* 0x000000071c157c11 */ /* 0x000fc800090f0c15 */
[----:B------:R-:W4:Y:S04]  /*2610*/  LDG.E.U16.CONSTANT R27, desc[UR10][R26.64] ;  /* 0x0000000a1a1b7981 */ /* 0x000f28000c1e9500 */
[----:B------:R-:W5:Y:S01]  /*2620*/  LDG.E.U16.CONSTANT R21, desc[UR10][R20.64] ;  /* 0x0000000a14157981 */ /* 0x000f62000c1e9500 */
[--C-:B------:R-:W-:Y:S02]  /*2630*/  IMAD R22, R45, 0xa0, R90.reuse ;  /* 0x000000a02d167824 */ /* 0x100fe400078e025a */
[--C-:B------:R-:W-:Y:S02]  /*2640*/  IMAD R28, R47, 0xa0, R90.reuse ;  /* 0x000000a02f1c7824 */ /* 0x100fe400078e025a */
[--C-:B------:R-:W-:Y:S02]  /*2650*/  IMAD R42, R49, 0xa0, R90.reuse ;  /* 0x000000a0312a7824 */ /* 0x100fe400078e025a */
[----:B------:R-:W-:-:S02]  /*2660*/  IMAD R44, R51, 0xa0, R90 ;  /* 0x000000a0332c7824 */ /* 0x000fc400078e025a */
[----:B------:R-:W-:Y:S01]  /*2670*/  IMAD R22, R43, 0x2, R22 ;  /* 0x000000022b167824 */ /* 0x000fe200078e0216 */
[----:B------:R-:W-:Y:S01]  /*2680*/  LEA R42, R55, R42, 0x1 ;  /* 0x0000002a372a7211 */ /* 0x000fe200078e08ff */
[----:B------:R-:W-:Y:S02]  /*2690*/  IMAD R28, R53, 0x2, R28 ;  /* 0x00000002351c7824 */ /* 0x000fe400078e021c */
[----:B------:R-:W-:Y:S02]  /*26a0*/  IMAD R44, R57, 0x2, R44 ;  /* 0x00000002392c7824 */ /* 0x000fe400078e022c */
[----:B------:R-:W-:-:S05]  /*26b0*/  VIADD R38, R38, 0x200 ;  /* 0x0000020026267836 */ /* 0x000fca0000000000 */
[----:B------:R-:W-:Y:S01]  /*26c0*/  ISETP.GE.AND P0, PT, R38, R41, PT ;  /* 0x000000292600720c */ /* 0x000fe20003f06270 */
[----:B--2---:R0:W-:Y:S04]  /*26d0*/  STS.U16 [R22], R25 ;  /* 0x0000001916007388 */ /* 0x0041e80000000400 */
[----:B---3--:R0:W-:Y:S04]  /*26e0*/  STS.U16 [R28], R31 ;  /* 0x0000001f1c007388 */ /* 0x0081e80000000400 */
[----:B----4-:R0:W-:Y:S04]  /*26f0*/  STS.U16 [R42], R27 ;  /* 0x0000001b2a007388 */ /* 0x0101e80000000400 */
[----:B-----5:R0:W-:Y:S01]  /*2700*/  STS.U16 [R44], R21 ;  /* 0x000000152c007388 */ /* 0x0201e20000000400 */
[----:B------:R-:W-:Y:S05]  /*2710*/  @!P0 BRA `(.L_x_21) ;  /* 0xfffffff400dc8947 */ /* 0x000fea000383ffff */
.L_x_20:
[----:B------:R-:W-:Y:S05]  /*2720*/  BSYNC.RECONVERGENT B1 ;  /* 0x0000000000017941 */ /* 0x000fea0003800200 */
.L_x_19:
[C---:B------:R-:W-:Y:S01]  /*2730*/  IADD3 R20, PT, PT, R35.reuse, -R38, RZ ;  /* 0x8000002623147210 */ /* 0x040fe20007ffe0ff */
[----:B------:R-:W-:Y:S01]  /*2740*/  BSSY.RECONVERGENT B1, `(.L_x_22) ;  /* 0x0000050000017945 */ /* 0x000fe20003800200 */
[----:B------:R-:W-:Y:S01]  /*2750*/  PLOP3.LUT P0, PT, PT, PT, PT, 0x80, 0x8 ;  /* 0x000000000008781c */ /* 0x000fe20003f0f070 */
[----:B------:R-:W-:Y:S01]  /*2760*/  IMAD.IADD R40, R35, 0x1, -R94 ;  /* 0x0000000123287824 */ /* 0x000fe200078e0a5e */
[----:B------:R-:W-:-:S13]  /*2770*/  ISETP.GT.AND P2, PT, R20, 0x80, PT ;  /* 0x000000801400780c */ /* 0x000fda0003f44270 */
[----:B------:R-:W-:Y:S05]  /*2780*/  @!P2 BRA `(.L_x_23) ;  /* 0x00000004002ca947 */ /* 0x000fea0003800000 */
[-C--:B------:R-:W-:Y:S01]  /*2790*/  IABS R30, R33.reuse ;  /* 0x00000021001e7213 */ /* 0x080fe20000000000 */
[----:B0-----:R-:W-:Y:S01]  /*27a0*/  VIADD R28, R38, 0x80 ;  /* 0x00000080261c7836 */ /* 0x001fe20000000000 */
[----:B------:R-:W-:Y:S01]  /*27b0*/  IABS R25, R38 ;  /* 0x0000002600197213 */ /* 0x000fe20000000000 */
[----:B------:R-:W0:Y:S01]  /*27c0*/  LDCU.64 UR8, c[0x0][0x388] ;  /* 0x00007100ff0877ac */ /* 0x000e220008000a00 */
[----:B------:R-:W1:Y:S01]  /*27d0*/  I2F.RP R22, R30 ;  /* 0x0000001e00167306 */ /* 0x000e620000209400 */
[----:B------:R-:W-:Y:S02]  /*27e0*/  LOP3.LUT R39, RZ, R33, RZ, 0x33, !PT ;  /* 0x00000021ff277212 */ /* 0x000fe400078e33ff */
[----:B------:R-:W-:-:S05]  /*27f0*/  IABS R26, R28 ;  /* 0x0000001c001a7213 */ /* 0x000fca0000000000 */
[----:B-1----:R-:W1:Y:S02]  /*2800*/  MUFU.RCP R22, R22 ;  /* 0x0000001600167308 */ /* 0x002e640000001000 */
[----:B-1----:R-:W-:-:S06]  /*2810*/  VIADD R20, R22, 0xffffffe ;  /* 0x0ffffffe16147836 */ /* 0x002fcc0000000000 */
[----:B------:R1:W2:Y:S02]  /*2820*/  F2I.FTZ.U32.TRUNC.NTZ R21, R20 ;  /* 0x0000001400157305 */ /* 0x0002a4000021f000 */
[----:B-1----:R-:W-:Y:S01]  /*2830*/  IMAD.MOV.U32 R20, RZ, RZ, RZ ;  /* 0x000000ffff147224 */ /* 0x002fe200078e00ff */
[----:B--2---:R-:W-:-:S05]  /*2840*/  IADD3 R23, PT, PT, RZ, -R21, RZ ;  /* 0x80000015ff177210 */ /* 0x004fca0007ffe0ff */
[----:B------:R-:W-:-:S04]  /*2850*/  IMAD R23, R23, R30, RZ ;  /* 0x0000001e17177224 */ /* 0x000fc800078e02ff */
[----:B------:R-:W-:Y:S01]  /*2860*/  IMAD.HI.U32 R24, R21, R23, R20 ;  /* 0x0000001715187227 */ /* 0x000fe200078e0014 */
[----:B------:R-:W-:-:S03]  /*2870*/  MOV R21, R25 ;  /* 0x0000001900157202 */ /* 0x000fc60000000f00 */
[----:B------:R-:W-:Y:S02]  /*2880*/  IMAD.MOV.U32 R23, RZ, RZ, R26 ;  /* 0x000000ffff177224 */ /* 0x000fe400078e001a */
[----:B------:R-:W-:-:S04]  /*2890*/  IMAD.HI.U32 R20, R24, R21, RZ ;  /* 0x0000001518147227 */ /* 0x000fc800078e00ff */
[----:B------:R-:W-:-:S04]  /*28a0*/  IMAD.HI.U32 R22, R24, R23, RZ ;  /* 0x0000001718167227 */ /* 0x000fc800078e00ff */
[----:B------:R-:W-:Y:S01]  /*28b0*/  IMAD.MOV R24, RZ, RZ, -R20 ;  /* 0x000000ffff187224 */ /* 0x000fe200078e0a14 */
[----:B------:R-:W-:-:S03]  /*28c0*/  IADD3 R26, PT, PT, -R22, RZ, RZ ;  /* 0x000000ff161a7210 */ /* 0x000fc60007ffe1ff */
[C---:B------:R-:W-:Y:S02]  /*28d0*/  IMAD R21, R30.reuse, R24, R21 ;  /* 0x000000181e157224 */ /* 0x040fe400078e0215 */
[----:B------:R-:W-:-:S03]  /*28e0*/  IMAD R23, R30, R26, R23 ;  /* 0x0000001a1e177224 */ /* 0x000fc600078e0217 */
[C---:B------:R-:W-:Y:S02]  /*28f0*/  ISETP.GT.U32.AND P6, PT, R30.reuse, R21, PT ;  /* 0x000000151e00720c */ /* 0x040fe40003fc4070 */
[----:B------:R-:W-:-:S11]  /*2900*/  ISETP.GT.U32.AND P1, PT, R30, R23, PT ;  /* 0x000000171e00720c */ /* 0x000fd60003f24070 */
[--C-:B------:R-:W-:Y:S01]  /*2910*/  @!P6 IMAD.IADD R21, R21, 0x1, -R30.reuse ;  /* 0x000000011515e824 */ /* 0x100fe200078e0a1e */
[----:B------:R-:W-:Y:S01]  /*2920*/  @!P6 IADD3 R20, PT, PT, R20, 0x1, RZ ;  /* 0x000000011414e810 */ /* 0x000fe20007ffe0ff */
[----:B------:R-:W-:Y:S02]  /*2930*/  @!P1 IMAD.IADD R23, R23, 0x1, -R30 ;  /* 0x0000000117179824 */ /* 0x000fe400078e0a1e */
[----:B------:R-:W-:Y:S01]  /*2940*/  @!P1 VIADD R22, R22, 0x1 ;  /* 0x0000000116169836 */ /* 0x000fe20000000000 */
[-C--:B------:R-:W-:Y:S02]  /*2950*/  ISETP.GE.U32.AND P2, PT, R21, R30.reuse, PT ;  /* 0x0000001e1500720c */ /* 0x080fe40003f46070 */
[-C--:B------:R-:W-:Y:S02]  /*2960*/  LOP3.LUT R21, R38, R33.reuse, RZ, 0x3c, !PT ;  /* 0x0000002126157212 */ /* 0x080fe400078e3cff */
[----:B------:R-:W-:Y:S02]  /*2970*/  ISETP.GE.U32.AND P3, PT, R23, R30, PT ;  /* 0x0000001e1700720c */ /* 0x000fe40003f66070 */
[----:B------:R-:W-:-:S02]  /*2980*/  LOP3.LUT R23, R28, R33, RZ, 0x3c, !PT ;  /* 0x000000211c177212 */ /* 0x000fc400078e3cff */
[----:B------:R-:W-:Y:S02]  /*2990*/  ISETP.GE.AND P5, PT, R21, RZ, PT ;  /* 0x000000ff1500720c */ /* 0x000fe40003fa6270 */
[----:B------:R-:W-:Y:S02]  /*29a0*/  ISETP.GE.AND P6, PT, R23, RZ, PT ;  /* 0x000000ff1700720c */ /* 0x000fe40003fc6270 */
[----:B------:R-:W-:Y:S01]  /*29b0*/  ISETP.NE.AND P1, PT, R33, RZ, PT ;  /* 0x000000ff2100720c */ /* 0x000fe20003f25270 */
[----:B------:R-:W-:-:S04]  /*29c0*/  @P2 VIADD R20, R20, 0x1 ;  /* 0x0000000114142836 */ /* 0x000fc80000000000 */
[----:B------:R-:W-:-:S04]  /*29d0*/  @P3 IADD3 R22, PT, PT, R22, 0x1, RZ ;  /* 0x0000000116163810 */ /* 0x000fc80007ffe0ff */
[----:B------:R-:W-:Y:S02]  /*29e0*/  @!P5 IMAD.MOV R20, RZ, RZ, -R20 ;  /* 0x000000ffff14d224 */ /* 0x000fe400078e0a14 */
[----:B------:R-:W-:-:S03]  /*29f0*/  @!P6 IMAD.MOV R22, RZ, RZ, -R22 ;  /* 0x000000ffff16e224 */ /* 0x000fc600078e0a16 */
[C---:B------:R-:W-:Y:S02]  /*2a00*/  SEL R29, R39.reuse, R20, !P1 ;  /* 0x00000014271d7207 */ /* 0x040fe40004800000 */
[----:B------:R-:W-:Y:S02]  /*2a10*/  SEL R39, R39, R22, !P1 ;  /* 0x0000001627277207 */ /* 0x000fe40004800000 */
[----:B------:R-:W-:Y:S01]  /*2a20*/  IADD3 R31, PT, PT, -R29, RZ, RZ ;  /* 0x000000ff1d1f7210 */ /* 0x000fe20007ffe1ff */
[C---:B------:R-:W-:Y:S01]  /*2a30*/  IMAD R25, R32.reuse, 0x20, R29 ;  /* 0x0000002020197824 */ /* 0x040fe200078e021d */
[----:B------:R-:W-:Y:S01]  /*2a40*/  LEA R27, R32, R39, 0x5 ;  /* 0x00000027201b7211 */ /* 0x000fe200078e28ff */
[----:B------:R-:W-:Y:S02]  /*2a50*/  IMAD.MOV R20, RZ, RZ, -R39 ;  /* 0x000000ffff147224 */ /* 0x000fe400078e0a27 */
[C---:B------:R-:W-:Y:S01]  /*2a60*/  IMAD R31, R33.reuse, R31, R38 ;  /* 0x0000001f211f7224 */ /* 0x040fe200078e0226 */
[----:B------:R-:W-:Y:S01]  /*2a70*/  SHF.R.S32.HI R22, RZ, 0x1f, R25 ;  /* 0x0000001fff167819 */ /* 0x000fe20000011419 */
[----:B------:R-:W-:Y:S01]  /*2a80*/  IMAD R41, R33, R20, R28 ;  /* 0x0000001421297224 */ /* 0x000fe200078e021c */
[----:B------:R-:W-:-:S02]  /*2a90*/  SHF.R.S32.HI R24, RZ, 0x1f, R27 ;  /* 0x0000001fff187819 */ /* 0x000fc4000001141b */
[-C--:B------:R-:W-:Y:S01]  /*2aa0*/  IADD3 R20, P1, PT, R31, R120.reuse, RZ ;  /* 0x000000781f147210 */ /* 0x080fe20007f3e0ff */
[-C--:B------:R-:W-:Y:S01]  /*2ab0*/  IMAD R26, R22, R33.reuse, RZ ;  /* 0x00000021161a7224 */ /* 0x080fe200078e02ff */
[----:B------:R-:W-:Y:S01]  /*2ac0*/  IADD3 R22, P2, PT, R41, R120, RZ ;  /* 0x0000007829167210 */ /* 0x000fe20007f5e0ff */
[-C--:B------:R-:W-:Y:S02]  /*2ad0*/  IMAD R24, R24, R33.reuse, RZ ;  /* 0x0000002118187224 */ /* 0x080fe400078e02ff */
[--C-:B------:R-:W-:Y:S02]  /*2ae0*/  IMAD.X R21, RZ, RZ, R2.reuse, P1 ;  /* 0x000000ffff157224 */ /* 0x100fe400008e0602 */
[----:B------:R-:W-:Y:S02]  /*2af0*/  IMAD.X R23, RZ, RZ, R2, P2 ;  /* 0x000000ffff177224 */ /* 0x000fe400010e0602 */
[C---:B------:R-:W-:Y:S02]  /*2b00*/  IMAD R43, R25.reuse, R0, R26 ;  /* 0x00000000192b7224 */ /* 0x040fe400078e021a */
[----:B------:R-:W-:-:S04]  /*2b10*/  IMAD.WIDE.U32 R20, R25, R33, R20 ;  /* 0x0000002119147225 */ /* 0x000fc800078e0014 */
[----:B------:R-:W-:Y:S01]  /*2b20*/  IMAD R45, R27, R0, R24 ;  /* 0x000000001b2d7224 */ /* 0x000fe200078e0218 */
[----:B------:R-:W-:Y:S01]  /*2b30*/  IADD3 R25, PT, PT, R21, R43, RZ ;  /* 0x0000002b15197210 */ /* 0x000fe20007ffe0ff */
[----:B------:R-:W-:Y:S01]  /*2b40*/  IMAD.WIDE.U32 R22, R27, R33, R22 ;  /* 0x000000211b167225 */ /* 0x000fe200078e0016 */
[----:B0-----:R-:W-:-:S03]  /*2b50*/  LEA R24, P1, R20, UR8, 0x1 ;  /* 0x0000000814187c11 */ /* 0x001fc6000f8208ff */
[----:B------:R-:W-:Y:S01]  /*2b60*/  IMAD.IADD R21, R23, 0x1, R45 ;  /* 0x0000000117157824 */ /* 0x000fe200078e022d */
[----:B------:R-:W-:Y:S02]  /*2b70*/  LEA R26, P2, R22, UR8, 0x1 ;  /* 0x00000008161a7c11 */ /* 0x000fe4000f8408ff */
[----:B------:R-:W-:Y:S02]  /*2b80*/  LEA.HI.X R25, R20, UR9, R25, 0x1, P1 ;  /* 0x0000000914197c11 */ /* 0x000fe400088f0c19 */
[----:B------:R-:W-:-:S04]  /*2b90*/  LEA.HI.X R27, R22, UR9, R21, 0x1, P2 ;  /* 0x00000009161b7c11 */ /* 0x000fc800090f0c15 */
[----:B------:R-:W2:Y:S04]  /*2ba0*/  LDG.E.U16.CONSTANT R25, desc[UR10][R24.64] ;  /* 0x0000000a18197981 */ /* 0x000ea8000c1e9500 */
[----:B------:R-:W3:Y:S01]  /*2bb0*/  LDG.E.U16.CONSTANT R27, desc[UR10][R26.64] ;  /* 0x0000000a1a1b7981 */ /* 0x000ee2000c1e9500 */
[--C-:B------:R-:W-:Y:S01]  /*2bc0*/  IMAD R20, R29, 0xa0, R90.reuse ;  /* 0x000000a01d147824 */ /* 0x100fe200078e025a */
[----:B------:R-:W-:Y:S01]  /*2bd0*/  PLOP3.LUT P1, PT, PT, PT, PT, 0x8, 0x80 ;  /* 0x000000000080781c */ /* 0x000fe20003f2e170 */
[----:B------:R-:W-:Y:S02]  /*2be0*/  IMAD R22, R39, 0xa0, R90 ;  /* 0x000000a027167824 */ /* 0x000fe400078e025a */
[----:B------:R-:W-:Y:S02]  /*2bf0*/  IMAD R20, R31, 0x2, R20 ;  /* 0x000000021f147824 */ /* 0x000fe400078e0214 */
[----:B------:R-:W-:Y:S01]  /*2c00*/  VIADD R38, R28, 0x80 ;  /* 0x000000801c267836 */ /* 0x000fe20000000000 */
[----:B------:R-:W-:-:S02]  /*2c10*/  LEA R22, R41, R22, 0x1 ;  /* 0x0000001629167211 */ /* 0x000fc400078e08ff */
[----:B--2---:R1:W-:Y:S04]  /*2c20*/  STS.U16 [R20], R25 ;  /* 0x0000001914007388 */ /* 0x0043e80000000400 */
[----:B---3--:R1:W-:Y:S02]  /*2c30*/  STS.U16 [R22], R27 ;  /* 0x0000001b16007388 */ /* 0x0083e40000000400 */
.L_x_23:
[----:B------:R-:W-:Y:S05]  /*2c40*/  BSYNC.RECONVERGENT B1 ;  /* 0x0000000000017941 */ /* 0x000fea0003800200 */
.L_x_22:
[----:B------:R-:W-:Y:S01]  /*2c50*/  ISETP.LT.OR P1, PT, R38, R35, P1 ;  /* 0x000000232600720c */ /* 0x000fe20000f21670 */
[----:B------:R-:W-:Y:S01]  /*2c60*/  BSSY.RECONVERGENT B1, `(.L_x_24) ;  /* 0x000002d000017945 */ /* 0x000fe20003800200 */
[----:B------:R-:W-:-:S11]  /*2c70*/  ISETP.GT.AND P2, PT, R40, 0x180, PT ;  /* 0x000001802800780c */ /* 0x000fd60003f44270 */
[----:B------:R-:W-:Y:S05]  /*2c80*/  @!P1 BRA `(.L_x_25) ;  /* 0x0000000000a89947 */ /* 0x000fea0003800000 */
[----:B------:R-:W-:Y:S01]  /*2c90*/  IABS R24, R33 ;  /* 0x0000002100187213 */ /* 0x000fe20000000000 */
[----:B-1----:R-:W-:Y:S01]  /*2ca0*/  IMAD.MOV.U32 R20, RZ, RZ, RZ ;  /* 0x000000ffff147224 */ /* 0x002fe200078e00ff */
[----:B------:R-:W-:Y:S01]  /*2cb0*/  IABS R26, R38 ;  /* 0x00000026001a7213 */ /* 0x000fe20000000000 */
[----:B------:R-:W1:Y:S01]  /*2cc0*/  LDCU.64 UR8, c[0x0][0x388] ;  /* 0x00007100ff0877ac */ /* 0x000e620008000a00 */
[----:B0-----:R-:W0:Y:S08]  /*2cd0*/  I2F.RP R22, R24 ;  /* 0x0000001800167306 */ /* 0x001e300000209400 */
[----:B0-----:R-:W0:Y:S02]  /*2ce0*/  MUFU.RCP R22, R22 ;  /* 0x0000001600167308 */ /* 0x001e240000001000 */
[----:B0-----:R-:W-:-:S06]  /*2cf0*/  VIADD R23, R22, 0xffffffe ;  /* 0x0ffffffe16177836 */ /* 0x001fcc0000000000 */
[----:B------:R-:W0:Y:S02]  /*2d00*/  F2I.FTZ.U32.TRUNC.NTZ R21, R23 ;  /* 0x0000001700157305 */ /* 0x000e24000021f000 */
[----:B0-----:R-:W-:-:S05]  /*2d10*/  IADD3 R25, PT, PT, RZ, -R21, RZ ;  /* 0x80000015ff197210 */ /* 0x001fca0007ffe0ff */
[----:B------:R-:W-:-:S04]  /*2d20*/  IMAD R25, R25, R24, RZ ;  /* 0x0000001819197224 */ /* 0x000fc800078e02ff */
[----:B------:R-:W-:-:S04]  /*2d30*/  IMAD.HI.U32 R20, R21, R25, R20 ;  /* 0x0000001915147227 */ /* 0x000fc800078e0014 */
[----:B------:R-:W-:-:S04]  /*2d40*/  IMAD.MOV.U32 R21, RZ, RZ, R26 ;  /* 0x000000ffff157224 */ /* 0x000fc800078e001a */
[----:B------:R-:W-:-:S05]  /*2d50*/  IMAD.HI.U32 R20, R20, R21, RZ ;  /* 0x0000001514147227 */ /* 0x000fca00078e00ff */
[----:B------:R-:W-:-:S05]  /*2d60*/  IADD3 R22, PT, PT, -R20, RZ, RZ ;  /* 0x000000ff14167210 */ /* 0x000fca0007ffe1ff */
[----:B------:R-:W-:-:S05]  /*2d70*/  IMAD R21, R24, R22, R21 ;  /* 0x0000001618157224 */ /* 0x000fca00078e0215 */
[----:B------:R-:W-:-:S13]  /*2d80*/  ISETP.GT.U32.AND P3, PT, R24, R21, PT ;  /* 0x000000151800720c */ /* 0x000fda0003f64070 */
[----:B------:R-:W-:Y:S02]  /*2d90*/  @!P3 IMAD.IADD R21, R21, 0x1, -R24 ;  /* 0x000000011515b824 */ /* 0x000fe400078e0a18 */
[----:B------:R-:W-:Y:S01]  /*2da0*/  @!P3 VIADD R20, R20, 0x1 ;  /* 0x000000011414b836 */ /* 0x000fe20000000000 */
[----:B------:R-:W-:Y:S02]  /*2db0*/  ISETP.NE.AND P3, PT, R33, RZ, PT ;  /* 0x000000ff2100720c */ /* 0x000fe40003f65270 */
[----:B------:R-:W-:Y:S02]  /*2dc0*/  ISETP.GE.U32.AND P1, PT, R21, R24, PT ;  /* 0x000000181500720c */ /* 0x000fe40003f26070 */
[----:B------:R-:W-:-:S04]  /*2dd0*/  LOP3.LUT R21, R38, R33, RZ, 0x3c, !PT ;  /* 0x0000002126157212 */ /* 0x000fc800078e3cff */
[----:B------:R-:W-:-:S07]  /*2de0*/  ISETP.GE.AND P5, PT, R21, RZ, PT ;  /* 0x000000ff1500720c */ /* 0x000fce0003fa6270 */
[----:B------:R-:W-:-:S05]  /*2df0*/  @P1 IADD3 R20, PT, PT, R20, 0x1, RZ ;  /* 0x0000000114141810 */ /* 0x000fca0007ffe0ff */
[----:B------:R-:W-:-:S04]  /*2e00*/  IMAD.MOV.U32 R25, RZ, RZ, R20 ;  /* 0x000000ffff197224 */ /* 0x000fc800078e0014 */
[----:B------:R-:W-:Y:S01]  /*2e10*/  @!P5 IMAD.MOV R25, RZ, RZ, -R25 ;  /* 0x000000ffff19d224 */ /* 0x000fe200078e0a19 */
[----:B------:R-:W-:-:S04]  /*2e20*/  @!P3 LOP3.LUT R25, RZ, R33, RZ, 0x33, !PT ;  /* 0x00000021ff19b212 */ /* 0x000fc800078e33ff */
[----:B------:R-:W-:Y:S01]  /*2e30*/  IADD3 R27, PT, PT, -R25, RZ, RZ ;  /* 0x000000ff191b7210 */ /* 0x000fe20007ffe1ff */
[----:B------:R-:W-:-:S04]  /*2e40*/  IMAD R23, R32, 0x20, R25 ;  /* 0x0000002020177824 */ /* 0x000fc800078e0219 */
[----:B------:R-:W-:Y:S01]  /*2e50*/  IMAD R27, R33, R27, R38 ;  /* 0x0000001b211b7224 */ /* 0x000fe200078e0226 */
[----:B------:R-:W-:-:S04]  /*2e60*/  SHF.R.S32.HI R22, RZ, 0x1f, R23 ;  /* 0x0000001fff167819 */ /* 0x000fc80000011417 */
[----:B------:R-:W-:Y:S01]  /*2e70*/  IADD3 R20, P1, PT, R27, R120, RZ ;  /* 0x000000781b147210 */ /* 0x000fe20007f3e0ff */
[----:B------:R-:W-:-:S04]  /*2e80*/  IMAD R22, R22, R33, RZ ;  /* 0x0000002116167224 */ /* 0x000fc800078e02ff */
[----:B------:R-:W-:Y:S02]  /*2e90*/  IMAD.X R21, RZ, RZ, R2, P1 ;  /* 0x000000ffff157224 */ /* 0x000fe400008e0602 */
[C---:B------:R-:W-:Y:S02]  /*2ea0*/  IMAD R29, R23.reuse, R0, R22 ;  /* 0x00000000171d7224 */ /* 0x040fe400078e0216 */
[----:B------:R-:W-:-:S05]  /*2eb0*/  IMAD.WIDE.U32 R20, R23, R33, R20 ;  /* 0x0000002117147225 */ /* 0x000fca00078e0014 */
[----:B------:R-:W-:Y:S02]  /*2ec0*/  IADD3 R21, PT, PT, R21, R29, RZ ;  /* 0x0000001d15157210 */ /* 0x000fe40007ffe0ff */
[----:B-1----:R-:W-:-:S04]  /*2ed0*/  LEA R22, P1, R20, UR8, 0x1 ;  /* 0x0000000814167c11 */ /* 0x002fc8000f8208ff */
[----:B------:R-:W-:-:S06]  /*2ee0*/  LEA.HI.X R23, R20, UR9, R21, 0x1, P1 ;  /* 0x0000000914177c11 */ /* 0x000fcc00088f0c15 */
[----:B------:R-:W2:Y:S01]  /*2ef0*/  LDG.E.U16.CONSTANT R23, desc[UR10][R22.64] ;  /* 0x0000000a16177981 */ /* 0x000ea2000c1e9500 */
[----:B------:R-:W-:-:S04]  /*2f00*/  IMAD R20, R25, 0xa0, R90 ;  /* 0x000000a019147824 */ /* 0x000fc800078e025a */
[----:B------:R-:W-:-:S05]  /*2f10*/  IMAD R20, R27, 0x2, R20 ;  /* 0x000000021b147824 */ /* 0x000fca00078e0214 */
[----:B--2---:R2:W-:Y:S02]  /*2f20*/  STS.U16 [R20], R23 ;  /* 0x0000001714007388 */ /* 0x0045e40000000400 */
.L_x_25:
[----:B------:R-:W-:Y:S05]  /*2f30*/  BSYNC.RECONVERGENT B1 ;  /* 0x0000000000017941 */ /* 0x000fea0003800200 */
.L_x_24:
[----:B------:R-:W-:Y:S01]  /*2f40*/  BSSY.RECONVERGENT B1, `(.L_x_26) ;  /* 0x000009b000017945 */ /* 0x000fe20003800200 */
[----:B------:R-:W-:-:S03]  /*2f50*/  IMAD.MOV.U32 R38, RZ, RZ, R94 ;  /* 0x000000ffff267224 */ /* 0x000fc600078e005e */
[----:B------:R-:W-:Y:S05]  /*2f60*/  @!P2 BRA `(.L_x_27) ;  /* 0x000000080060a947 */ /* 0x000fea0003800000 */
[----:B------:R-:W-:Y:S01]  /*2f70*/  IABS R39, R33 ;  /* 0x0000002100277213 */ /* 0x000fe20000000000 */
[----:B------:R-:W-:Y:S01]  /*2f80*/  VIADD R41, R35, 0xfffffe80 ;  /* 0xfffffe8023297836 */ /* 0x000fe20000000000 */
[----:B------:R-:W-:Y:S02]  /*2f90*/  PLOP3.LUT P0, PT, PT, PT, PT, 0x8, 0x80 ;  /* 0x000000000080781c */ /* 0x000fe40003f0e170 */
[----:B01----:R-:W0:Y:S08]  /*2fa0*/  I2F.RP R22, R39 ;  /* 0x0000002700167306 */ /* 0x003e300000209400 */
[----:B0-----:R-:W2:Y:S02]  /*2fb0*/  MUFU.RCP R22, R22 ;  /* 0x0000001600167308 */ /* 0x001ea40000001000 */
[----:B--2---:R-:W-:-:S06]  /*2fc0*/  IADD3 R20, PT, PT, R22, 0xffffffe, RZ ;  /* 0x0ffffffe16147810 */ /* 0x004fcc0007ffe0ff */
[----:B------:R0:W1:Y:S02]  /*2fd0*/  F2I.FTZ.U32.TRUNC.NTZ R21, R20 ;  /* 0x0000001400157305 */ /* 0x000064000021f000 */
[----:B0-----:R-:W-:Y:S01]  /*2fe0*/  MOV R20, RZ ;  /* 0x000000ff00147202 */ /* 0x001fe20000000f00 */
[----:B-1----:R-:W-:-:S04]  /*2ff0*/  IMAD.MOV R24, RZ, RZ, -R21 ;  /* 0x000000ffff187224 */ /* 0x002fc800078e0a15 */
[----:B------:R-:W-:-:S04]  /*3000*/  IMAD R23, R24, R39, RZ ;  /* 0x0000002718177224 */ /* 0x000fc800078e02ff */
[----:B------:R-:W-:-:S07]  /*3010*/  IMAD.HI.U32 R40, R21, R23, R20 ;  /* 0x0000001715287227 */ /* 0x000fce00078e0014 */
.L_x_28:
[----:B0-----:R-:W0:Y:S01]  /*3020*/  LDCU UR8, c[0x0][0x3b0] ;  /* 0x00007600ff0877ac */ /* 0x001e220008000800 */
[----:B------:R-:W-:Y:S01]  /*3030*/  IABS R23, R38 ;  /* 0x0000002600177213 */ /* 0x000fe20000000000 */
[C---:B------:R-:W-:Y:S01]  /*3040*/  VIADD R28, R38.reuse, 0x80 ;  /* 0x00000080261c7836 */ /* 0x040fe20000000000 */
[C---:B------:R-:W-:Y:S01]  /*3050*/  IADD3 R42, PT, PT, R38.reuse, 0x180, RZ ;  /* 0x00000180262a7810 */ /* 0x040fe20007ffe0ff */
[----:B------:R-:W-:Y:S02]  /*3060*/  VIADD R30, R38, 0x100 ;  /* 0x00000100261e7836 */ /* 0x000fe40000000000 */
[----:B------:R-:W-:Y:S01]  /*3070*/  IMAD.HI.U32 R45, R40, R23, RZ ;  /* 0x00000017282d7227 */ /* 0x000fe200078e00ff */
[----:B------:R-:W-:Y:S02]  /*3080*/  IABS R25, R42 ;  /* 0x0000002a00197213 */ /* 0x000fe40000000000 */
[----:B------:R-:W-:Y:S01]  /*3090*/  IABS R27, R30 ;  /* 0x0000001e001b7213 */ /* 0x000fe20000000000 */
[----:B------:R-:W-:-:S02]  /*30a0*/  IMAD.MOV R22, RZ, RZ, -R45 ;  /* 0x000000ffff167224 */ /* 0x000fc400078e0a2d */
[----:B0-----:R-:W-:Y:S01]  /*30b0*/  IMAD.U32 R33, RZ, RZ, UR8 ;  /* 0x00000008ff217e24 */ /* 0x001fe2000f8e00ff */
[----:B------:R-:W0:Y:S04]  /*30c0*/  LDCU.64 UR8, c[0x0][0x390] ;  /* 0x00007200ff0877ac */ /* 0x000e280008000a00 */
[----:B------:R-:W-:-:S04]  /*30d0*/  IABS R29, R33 ;  /* 0x00000021001d7213 */ /* 0x000fc80000000000 */
[----:B------:R-:W1:Y:S01]  /*30e0*/  I2F.RP R24, R29 ;  /* 0x0000001d00187306 */ /* 0x000e620000209400 */
[----:B------:R-:W-:-:S05]  /*30f0*/  IMAD R22, R29, R22, R23 ;  /* 0x000000161d167224 */ /* 0x000fca00078e0217 */
[----:B------:R-:W-:Y:S02]  /*3100*/  ISETP.GT.U32.AND P6, PT, R39, R22, PT ;  /* 0x000000162700720c */ /* 0x000fe40003fc4070 */
[----:B-1----:R-:W1:Y:S11]  /*3110*/  MUFU.RCP R24, R24 ;  /* 0x0000001800187308 */ /* 0x002e760000001000 */
[----:B------:R-:W-:-:S02]  /*3120*/  @!P6 IMAD.IADD R22, R22, 0x1, -R29 ;  /* 0x000000011616e824 */ /* 0x000fc400078e0a1d */
[----:B------:R-:W-:-:S03]  /*3130*/  @!P6 VIADD R45, R45, 0x1 ;  /* 0x000000012d2de836 */ /* 0x000fc60000000000 */
[----:B------:R-:W-:Y:S01]  /*3140*/  ISETP.GE.U32.AND P2, PT, R22, R39, PT ;  /* 0x000000271600720c */ /* 0x000fe20003f46070 */
[----:B------:R-:W-:Y:S02]  /*3150*/  IMAD.MOV.U32 R39, RZ, RZ, R29 ;  /* 0x000000ffff277224 */ /* 0x000fe400078e001d */
[----:B-1----:R-:W-:Y:S01]  /*3160*/  VIADD R20, R24, 0xffffffe ;  /* 0x0ffffffe18147836 */ /* 0x002fe20000000000 */
[----:B------:R-:W-:-:S03]  /*3170*/  IABS R24, R28 ;  /* 0x0000001c00187213 */ /* 0x000fc60000000000 */
[----:B------:R1:W2:Y:S06]  /*3180*/  F2I.FTZ.U32.TRUNC.NTZ R21, R20 ;  /* 0x0000001400157305 */ /* 0x0002ac000021f000 */
[----:B------:R-:W-:Y:S02]  /*3190*/  @P2 IADD3 R45, PT, PT, R45, 0x1, RZ ;  /* 0x000000012d2d2810 */ /* 0x000fe40007ffe0ff */
[----:B-1----:R-:W-:Y:S02]  /*31a0*/  MOV R20, RZ ;  /* 0x000000ff00147202 */ /* 0x002fe40000000f00 */
[----:B--2---:R-:W-:-:S05]  /*31b0*/  IADD3 R26, PT, PT, RZ, -R21, RZ ;  /* 0x80000015ff1a7210 */ /* 0x004fca0007ffe0ff */
[----:B------:R-:W-:-:S04]  /*31c0*/  IMAD R23, R26, R29, RZ ;  /* 0x0000001d1a177224 */ /* 0x000fc800078e02ff */
[----:B------:R-:W-:-:S04]  /*31d0*/  IMAD.HI.U32 R40, R21, R23, R20 ;  /* 0x0000001715287227 */ /* 0x000fc800078e0014 */
[----:B------:R-:W-:Y:S02]  /*31e0*/  IMAD.MOV.U32 R23, RZ, RZ, R24 ;  /* 0x000000ffff177224 */ /* 0x000fe400078e0018 */
[----:B------:R-:W-:-:S04]  /*31f0*/  IMAD.HI.U32 R21, R40, R27, RZ ;  /* 0x0000001b28157227 */ /* 0x000fc800078e00ff */
[----:B------:R-:W-:-:S04]  /*3200*/  IMAD.HI.U32 R20, R40, R23, RZ ;  /* 0x0000001728147227 */ /* 0x000fc800078e00ff */
[----:B------:R-:W-:-:S04]  /*3210*/  IMAD.MOV R24, RZ, RZ, -R20 ;  /* 0x000000ffff187224 */ /* 0x000fc800078e0a14 */
[----:B------:R-:W-:Y:S01]  /*3220*/  IMAD R22, R29, R24, R23 ;  /* 0x000000181d167224 */ /* 0x000fe200078e0217 */
[----:B------:R-:W-:Y:S01]  /*3230*/  MOV R23, R25 ;  /* 0x0000001900177202 */ /* 0x000fe20000000f00 */
[----:B------:R-:W-:-:S03]  /*3240*/  IMAD.MOV R24, RZ, RZ, -R21 ;  /* 0x000000ffff187224 */ /* 0x000fc600078e0a15 */
[----:B------:R-:W-:Y:S01]  /*3250*/  ISETP.GT.U32.AND P5, PT, R39, R22, PT ;  /* 0x000000162700720c */ /* 0x000fe20003fa4070 */
[----:B------:R-:W-:Y:S01]  /*3260*/  IMAD R24, R29, R24, R27 ;  /* 0x000000181d187224 */ /* 0x000fe200078e021b */
[----:B------:R-:W-:Y:S01]  /*3270*/  LOP3.LUT R27, R38, R33, RZ, 0x3c, !PT ;  /* 0x00000021261b7212 */ /* 0x000fe200078e3cff */
[----:B------:R-:W-:-:S03]  /*3280*/  IMAD.HI.U32 R25, R40, R23, RZ ;  /* 0x0000001728197227 */ /* 0x000fc600078e00ff */
[----:B------:R-:W-:Y:S02]  /*3290*/  ISETP.GT.U32.AND P1, PT, R39, R24, PT ;  /* 0x000000182700720c */ /* 0x000fe40003f24070 */
[----:B------:R-:W-:Y:S02]  /*32a0*/  ISETP.GE.AND P3, PT, R27, RZ, PT ;  /* 0x000000ff1b00720c */ /* 0x000fe40003f66270 */
[----:B------:R-:W-:-:S03]  /*32b0*/  IADD3 R26, PT, PT, -R25, RZ, RZ ;  /* 0x000000ff191a7210 */ /* 0x000fc60007ffe1ff */
[----:B------:R-:W-:Y:S01]  /*32c0*/  @!P5 IMAD.IADD R22, R22, 0x1, -R29 ;  /* 0x000000011616d824 */ /* 0x000fe200078e0a1d */
[----:B------:R-:W-:Y:S01]  /*32d0*/  @!P5 IADD3 R20, PT, PT, R20, 0x1, RZ ;  /* 0x000000011414d810 */ /* 0x000fe20007ffe0ff */
[----:B------:R-:W-:-:S03]  /*32e0*/  IMAD R26, R29, R26, R23 ;  /* 0x0000001a1d1a7224 */ /* 0x000fc600078e0217 */
[----:B------:R-:W-:Y:S01]  /*32f0*/  ISETP.GE.U32.AND P6, PT, R22, R39, PT ;  /* 0x000000271600720c */ /* 0x000fe20003fc6070 */
[----:B------:R-:W-:Y:S01]  /*3300*/  @!P1 IMAD.IADD R24, R24, 0x1, -R29 ;  /* 0x0000000118189824 */ /* 0x000fe200078e0a1d */
[----:B------:R-:W-:Y:S01]  /*3310*/  ISETP.GT.U32.AND P2, PT, R39, R26, PT ;  /* 0x0000001a2700720c */ /* 0x000fe20003f44070 */
[----:B------:R-:W-:Y:S01]  /*3320*/  @!P3 IMAD.MOV R45, RZ, RZ, -R45 ;  /* 0x000000ffff2db224 */ /* 0x000fe200078e0a2d */
[----:B------:R-:W-:Y:S02]  /*3330*/  LOP3.LUT R22, R28, R33, RZ, 0x3c, !PT ;  /* 0x000000211c167212 */ /* 0x000fe400078e3cff */
[----:B------:R-:W-:Y:S02]  /*3340*/  ISETP.GE.U32.AND P3, PT, R24, R39, PT ;  /* 0x000000271800720c */ /* 0x000fe40003f66070 */
[----:B------:R-:W-:Y:S02]  /*3350*/  @!P1 IADD3 R21, PT, PT, R21, 0x1, RZ ;  /* 0x0000000115159810 */ /* 0x000fe40007ffe0ff */
[----:B------:R-:W-:-:S02]  /*3360*/  ISETP.GE.AND P5, PT, R22, RZ, PT ;  /* 0x000000ff1600720c */ /* 0x000fc40003fa6270 */
[-C--:B------:R-:W-:Y:S01]  /*3370*/  LOP3.LUT R22, R30, R33.reuse, RZ, 0x3c, !PT ;  /* 0x000000211e167212 */ /* 0x080fe200078e3cff */
[----:B------:R-:W-:Y:S01]  /*3380*/  @P6 VIADD R20, R20, 0x1 ;  /* 0x0000000114146836 */ /* 0x000fe20000000000 */
[----:B------:R-:W-:Y:S01]  /*3390*/  ISETP.NE.AND P6, PT, R33, RZ, PT ;  /* 0x000000ff2100720c */ /* 0x000fe20003fc5270 */
[----:B------:R-:W-:Y:S01]  /*33a0*/  @!P2 IMAD.IADD R26, R26, 0x1, -R29 ;  /* 0x000000011a1aa824 */ /* 0x000fe200078e0a1d */
[----:B------:R-:W-:Y:S01]  /*33b0*/  LOP3.LUT R24, RZ, R33, RZ, 0x33, !PT ;  /* 0x00000021ff187212 */ /* 0x000fe200078e33ff */
[----:B------:R-:W-:Y:S01]  /*33c0*/  @!P2 VIADD R25, R25, 0x1 ;  /* 0x000000011919a836 */ /* 0x000fe20000000000 */
[----:B------:R-:W-:Y:S01]  /*33d0*/  MOV R47, R20 ;  /* 0x00000014002f7202 */ /* 0x000fe20000000f00 */
[----:B------:R-:W-:Y:S01]  /*33e0*/  @P3 VIADD R21, R21, 0x1 ;  /* 0x0000000115153836 */ /* 0x000fe20000000000 */
[----:B------:R-:W-:Y:S02]  /*33f0*/  ISETP.GE.AND P3, PT, R22, RZ, PT ;  /* 0x000000ff1600720c */ /* 0x000fe40003f66270 */
[----:B------:R-:W-:Y:S01]  /*3400*/  ISETP.GE.U32.AND P1, PT, R26, R39, PT ;  /* 0x000000271a00720c */ /* 0x000fe20003f26070 */
[----:B------:R-:W-:Y:S01]  /*3410*/  IMAD.MOV.U32 R49, RZ, RZ, R21 ;  /* 0x000000ffff317224 */ /* 0x000fe200078e0015 */
[----:B------:R-:W-:Y:S01]  /*3420*/  LOP3.LUT R22, R42, R33, RZ, 0x3c, !PT ;  /* 0x000000212a167212 */ /* 0x000fe200078e3cff */
[----:B------:R-:W-:Y:S01]  /*3430*/  @!P5 IMAD.MOV R47, RZ, RZ, -R47 ;  /* 0x000000ffff2fd224 */ /* 0x000fe200078e0a2f */
[----:B------:R-:W-:-:S02]  /*3440*/  SEL R45, R24, R45, !P6 ;  /* 0x0000002d182d7207 */ /* 0x000fc40007000000 */
[----:B------:R-:W-:Y:S02]  /*3450*/  ISETP.GE.AND P2, PT, R22, RZ, PT ;  /* 0x000000ff1600720c */ /* 0x000fe40003f46270 */
[----:B------:R-:W-:Y:S01]  /*3460*/  IADD3 R43, PT, PT, -R45, RZ, RZ ;  /* 0x000000ff2d2b7210 */ /* 0x000fe20007ffe1ff */
[----:B------:R-:W-:Y:S01]  /*3470*/  IMAD R23, R32, 0x20, R45 ;  /* 0x0000002020177824 */ /* 0x000fe200078e022d */
[C---:B------:R-:W-:Y:S02]  /*3480*/  SEL R47, R24.reuse, R47, !P6 ;  /* 0x0000002f182f7207 */ /* 0x040fe40007000000 */
[----:B------:R-:W-:Y:S01]  /*3490*/  @!P3 IADD3 R49, PT, PT, -R49, RZ, RZ ;  /* 0x000000ff3131b210 */ /* 0x000fe20007ffe1ff */
[----:B------:R-:W-:Y:S01]  /*34a0*/  @P1 VIADD R25, R25, 0x1 ;  /* 0x0000000119191836 */ /* 0x000fe20000000000 */
[----:B------:R-:W-:Y:S01]  /*34b0*/  SHF.R.S32.HI R22, RZ, 0x1f, R23 ;  /* 0x0000001fff167819 */ /* 0x000fe20000011417 */
[----:B------:R-:W-:Y:S01]  /*34c0*/  IMAD R43, R33, R43, R38 ;  /* 0x0000002b212b7224 */ /* 0x000fe200078e0226 */
[----:B------:R-:W-:-:S02]  /*34d0*/  SEL R49, R24, R49, !P6 ;  /* 0x0000003118317207 */ /* 0x000fc40007000000 */
[----:B------:R-:W-:Y:S01]  /*34e0*/  LEA R27, R32, R47, 0x5 ;  /* 0x0000002f201b7211 */ /* 0x000fe200078e28ff */
[----:B------:R-:W-:Y:S01]  /*34f0*/  IMAD R22, R22, R33, RZ ;  /* 0x0000002116167224 */ /* 0x000fe200078e02ff */
[----:B------:R-:W-:Y:S01]  /*3500*/  IADD3 R20, P1, PT, R43, R120, RZ ;  /* 0x000000782b147210 */ /* 0x000fe20007f3e0ff */
[----:B------:R-:W-:Y:S02]  /*3510*/  @!P2 IMAD.MOV R25, RZ, RZ, -R25 ;  /* 0x000000ffff19a224 */ /* 0x000fe400078e0a19 */
[----:B------:R-:W-:Y:S01]  /*3520*/  IMAD R61, R23, R0, R22 ;  /* 0x00000000173d7224 */ /* 0x000fe200078e0216 */
[----:B------:R-:W-:Y:S01]  /*3530*/  IADD3.X R21, PT, PT, RZ, R2, RZ, P1, !PT ;  /* 0x00000002ff157210 */ /* 0x000fe20000ffe4ff */
[----:B------:R-:W-:Y:S01]  /*3540*/  IMAD.MOV R22, RZ, RZ, -R47 ;  /* 0x000000ffff167224 */ /* 0x000fe200078e0a2f */
[----:B------:R-:W-:Y:S01]  /*3550*/  SEL R51, R24, R25, !P6 ;  /* 0x0000001918337207 */ /* 0x000fe20007000000 */
[C---:B------:R-:W-:Y:S01]  /*3560*/  IMAD R31, R32.reuse, 0x20, R49 ;  /* 0x00000020201f7824 */ /* 0x040fe200078e0231 */
[----:B------:R-:W-:Y:S01]  /*3570*/  IADD3 R24, PT, PT, -R49, RZ, RZ ;  /* 0x000000ff31187210 */ /* 0x000fe20007ffe1ff */
[----:B------:R-:W-:Y:S01]  /*3580*/  IMAD R53, R33, R22, R28 ;  /* 0x0000001621357224 */ /* 0x000fe200078e021c */
[----:B------:R-:W-:Y:S01]  /*3590*/  LEA R59, R32, R51, 0x5 ;  /* 0x00000033203b7211 */ /* 0x000fe200078e28ff */
[----:B------:R-:W-:-:S02]  /*35a0*/  IMAD.MOV R26, RZ, RZ, -R51 ;  /* 0x000000ffff1a7224 */ /* 0x000fc400078e0a33 */
[C---:B------:R-:W-:Y:S01]  /*35b0*/  IMAD R55, R33.reuse, R24, R30 ;  /* 0x0000001821377224 */ /* 0x040fe200078e021e */
[----:B------:R-:W-:Y:S01]  /*35c0*/  SHF.R.S32.HI R24, RZ, 0x1f, R27 ;  /* 0x0000001fff187819 */ /* 0x000fe2000001141b */
[----:B------:R-:W-:Y:S01]  /*35d0*/  IMAD R57, R33, R26, R42 ;  /* 0x0000001a21397224 */ /* 0x000fe200078e022a */
[-C--:B------:R-:W-:Y:S01]  /*35e0*/  IADD3 R22, P1, PT, R53, R120.reuse, RZ ;  /* 0x0000007835167210 */ /* 0x080fe20007f3e0ff */
[-C--:B------:R-:W-:Y:S01]  /*35f0*/  IMAD.WIDE.U32 R20, R23, R33.reuse, R20 ;  /* 0x0000002117147225 */ /* 0x080fe200078e0014 */
[----:B------:R-:W-:Y:S02]  /*3600*/  SHF.R.S32.HI R26, RZ, 0x1f, R31 ;  /* 0x0000001fff1a7819 */ /* 0x000fe4000001141f */
[----:B------:R-:W-:Y:S01]  /*3610*/  SHF.R.S32.HI R30, RZ, 0x1f, R59 ;  /* 0x0000001fff1e7819 */ /* 0x000fe2000001143b */
[-C--:B------:R-:W-:Y:S01]  /*3620*/  IMAD R25, R24, R33.reuse, RZ ;  /* 0x0000002118197224 */ /* 0x080fe200078e02ff */
[-C--:B------:R-:W-:Y:S01]  /*3630*/  IADD3 R24, P2, PT, R55, R120.reuse, RZ ;  /* 0x0000007837187210 */ /* 0x080fe20007f5e0ff */
[----:B------:R-:W-:Y:S01]  /*3640*/  IMAD.X R23, RZ, RZ, R2, P1 ;  /* 0x000000ffff177224 */ /* 0x000fe200008e0602 */
[----:B------:R-:W-:Y:S01]  /*3650*/  IADD3 R28, P1, PT, R57, R120, RZ ;  /* 0x00000078391c7210 */ /* 0x000fe20007f3e0ff */
[----:B------:R-:W-:Y:S01]  /*3660*/  IMAD R63, R27, R0, R25 ;  /* 0x000000001b3f7224 */ /* 0x000fe200078e0219 */
[----:B------:R-:W-:Y:S01]  /*3670*/  IADD3.X R25, PT, PT, RZ, R2, RZ, P2, !PT ;  /* 0x00000002ff197210 */ /* 0x000fe200017fe4ff */
[----:B------:R-:W-:Y:S01]  /*3680*/  IMAD R26, R26, R33, RZ ;  /* 0x000000211a1a7224 */ /* 0x000fe200078e02ff */
[----:B------:R-:W-:Y:S01]  /*3690*/  IADD3 R21, PT, PT, R21, R61, RZ ;  /* 0x0000003d15157210 */ /* 0x000fe20007ffe0ff */
[----:B------:R-:W-:-:S04]  /*36a0*/  IMAD.WIDE.U32 R22, R27, R33, R22 ;  /* 0x000000211b167225 */ /* 0x000fc800078e0016 */
[-C--:B------:R-:W-:Y:S02]  /*36b0*/  IMAD R30, R30, R33.reuse, RZ ;  /* 0x000000211e1e7224 */ /* 0x080fe400078e02ff */
[----:B------:R-:W-:Y:S02]  /*36c0*/  IMAD.X R29, RZ, RZ, R2, P1 ;  /* 0x000000ffff1d7224 */ /* 0x000fe400008e0602 */
[-C--:B------:R-:W-:Y:S01]  /*36d0*/  IMAD R65, R31, R0.reuse, R26 ;  /* 0x000000001f417224 */ /* 0x080fe200078e021a */
[----:B0-----:R-:W-:Y:S01]  /*36e0*/  LEA R26, P1, R20, UR8, 0x1 ;  /* 0x00000008141a7c11 */ /* 0x001fe2000f8208ff */
[----:B------:R-:W-:Y:S01]  /*36f0*/  IMAD R61, R59, R0, R30 ;  /* 0x000000003b3d7224 */ /* 0x000fe200078e021e */
[----:B------:R-:W-:Y:S01]  /*3700*/  LEA R30, P2, R22, UR8, 0x1 ;  /* 0x00000008161e7c11 */ /* 0x000fe2000f8408ff */
[----:B------:R-:W-:Y:S01]  /*3710*/  IMAD.IADD R23, R23, 0x1, R63 ;  /* 0x0000000117177824 */ /* 0x000fe200078e023f */
[----:B------:R-:W-:Y:S01]  /*3720*/  LEA.HI.X R27, R20, UR9, R21, 0x1, P1 ;  /* 0x00000009141b7c11 */ /* 0x000fe200088f0c15 */
[----:B------:R-:W-:-:S03]  /*3730*/  IMAD.WIDE.U32 R24, R31, R33, R24 ;  /* 0x000000211f187225 */ /* 0x000fc600078e0018 */
[----:B------:R-:W-:Y:S01]  /*3740*/  LEA.HI.X R31, R22, UR9, R23, 0x1, P2 ;  /* 0x00000009161f7c11 */ /* 0x000fe200090f0c17 */
[----:B------:R-:W-:Y:S01]  /*3750*/  IMAD.WIDE.U32 R28, R59, R33, R28 ;  /* 0x000000213b1c7225 */ /* 0x000fe200078e001c */
[----:B------:R-:W-:Y:S01]  /*3760*/  IADD3 R21, PT, PT, R25, R65, RZ ;  /* 0x0000004119157210 */ /* 0x000fe20007ffe0ff */
[----:B------:R-:W2:Y:S01]  /*3770*/  LDG.E.U16.CONSTANT R27, desc[UR10][R26.64] ;  /* 0x0000000a1a1b7981 */ /* 0x000ea2000c1e9500 */
[----:B------:R-:W-:Y:S01]  /*3780*/  LEA R20, P1, R24, UR8, 0x1 ;  /* 0x0000000818147c11 */ /* 0x000fe2000f8208ff */
[----:B------:R-:W-:Y:S01]  /*3790*/  IMAD.IADD R23, R29, 0x1, R61 ;  /* 0x000000011d177824 */ /* 0x000fe200078e023d */
[----:B------:R-:W-:Y:S01]  /*37a0*/  LEA R22, P2, R28, UR8, 0x1 ;  /* 0x000000081c167c11 */ /* 0x000fe2000f8408ff */
[----:B------:R-:W3:Y:S01]  /*37b0*/  LDG.E.U16.CONSTANT R31, desc[UR10][R30.64] ;  /* 0x0000000a1e1f7981 */ /* 0x000ee2000c1e9500 */
[----:B------:R-:W-:Y:S02]  /*37c0*/  LEA.HI.X R21, R24, UR9, R21, 0x1, P1 ;  /* 0x0000000918157c11 */ /* 0x000fe400088f0c15 */
[----:B------:R-:W-:-:S04]  /*37d0*/  LEA.HI.X R23, R28, UR9, R23, 0x1, P2 ;  /* 0x000000091c177c11 */ /* 0x000fc800090f0c17 */
[----:B------:R-:W4:Y:S04]  /*37e0*/  LDG.E.U16.CONSTANT R21, desc[UR10][R20.64] ;  /* 0x0000000a14157981 */ /* 0x000f28000c1e9500 */
[----:B------:R-:W5:Y:S01]  /*37f0*/  LDG.E.U16.CONSTANT R23, desc[UR10][R22.64] ;  /* 0x0000000a16177981 */ /* 0x000f62000c1e9500 */
[--C-:B------:R-:W-:Y:S02]  /*3800*/  IMAD R24, R45, 0xa0, R84.reuse ;  /* 0x000000a02d187824 */ /* 0x100fe400078e0254 */
[--C-:B------:R-:W-:Y:S02]  /*3810*/  IMAD R28, R47, 0xa0, R84.reuse ;  /* 0x000000a02f1c7824 */ /* 0x100fe400078e0254 */
[--C-:B------:R-:W-:Y:S01]  /*3820*/  IMAD R42, R49, 0xa0, R84.reuse ;  /* 0x000000a0312a7824 */ /* 0x100fe200078e0254 */
[----:B------:R-:W-:Y:S01]  /*3830*/  LEA R24, R43, R24, 0x1 ;  /* 0x000000182b187211 */ /* 0x000fe200078e08ff */
[----:B------:R-:W-:-:S02]  /*3840*/  IMAD R44, R51, 0xa0, R84 ;  /* 0x000000a0332c7824 */ /* 0x000fc400078e0254 */
[----:B------:R-:W-:Y:S01]  /*3850*/  IMAD R28, R53, 0x2, R28 ;  /* 0x00000002351c7824 */ /* 0x000fe200078e021c */
[----:B------:R-:W-:Y:S01]  /*3860*/  LEA R42, R55, R42, 0x1 ;  /* 0x0000002a372a7211 */ /* 0x000fe200078e08ff */
[----:B------:R-:W-:Y:S01]  /*3870*/  IMAD R44, R57, 0x2, R44 ;  /* 0x00000002392c7824 */ /* 0x000fe200078e022c */
[----:B------:R-:W-:-:S04]  /*3880*/  IADD3 R38, PT, PT, R38, 0x200, RZ ;  /* 0x0000020026267810 */ /* 0x000fc80007ffe0ff */
[----:B------:R-:W-:Y:S01]  /*3890*/  ISETP.GE.AND P1, PT, R38, R41, PT ;  /* 0x000000292600720c */ /* 0x000fe20003f26270 */
[----:B--2---:R0:W-:Y:S04]  /*38a0*/  STS.U16 [R24], R27 ;  /* 0x0000001b18007388 */ /* 0x0041e80000000400 */
[----:B---3--:R0:W-:Y:S04]  /*38b0*/  STS.U16 [R28], R31 ;  /* 0x0000001f1c007388 */ /* 0x0081e80000000400 */
[----:B----4-:R0:W-:Y:S04]  /*38c0*/  STS.U16 [R42], R21 ;  /* 0x000000152a007388 */ /* 0x0101e80000000400 */
[----:B-----5:R0:W-:Y:S01]  /*38d0*/  STS.U16 [R44], R23 ;  /* 0x000000172c007388 */ /* 0x0201e20000000400 */
[----:B------:R-:W-:Y:S05]  /*38e0*/  @!P1 BRA `(.L_x_28) ;  /* 0xfffffff400cc9947 */ /* 0x000fea000383ffff */
.L_x_27:
[----:B------:R-:W-:Y:S05]  /*38f0*/  BSYNC.RECONVERGENT B1 ;  /* 0x0000000000017941 */ /* 0x000fea0003800200 */
.L_x_26:
[----:B-12---:R-:W-:Y:S01]  /*3900*/  IMAD.IADD R20, R35, 0x1, -R38 ;  /* 0x0000000123147824 */ /* 0x006fe200078e0a26 */
[----:B------:R-:W-:Y:S04]  /*3910*/  BSSY.RECONVERGENT B1, `(.L_x_29) ;  /* 0x000004e000017945 */ /* 0x000fe80003800200 */
[----:B------:R-:W-:-:S13]  /*3920*/  ISETP.GT.AND P1, PT, R20, 0x80, PT ;  /* 0x000000801400780c */ /* 0x000fda0003f24270 */
[----:B------:R-:W-:Y:S05]  /*3930*/  @!P1 BRA `(.L_x_30) ;  /* 0x00000004002c9947 */ /* 0x000fea0003800000 */
[-C--:B------:R-:W-:Y:S01]  /*3940*/  IABS R30, R33.reuse ;  /* 0x00000021001e7213 */ /* 0x080fe20000000000 */
[----:B------:R-:W1:Y:S01]  /*3950*/  LDCU.64 UR8, c[0x0][0x390] ;  /* 0x00007200ff0877ac */ /* 0x000e620008000a00 */
[----:B0-----:R-:W-:Y:S02]  /*3960*/  IADD3 R28, PT, PT, R38, 0x80, RZ ;  /* 0x00000080261c7810 */ /* 0x001fe40007ffe0ff */
[----:B------:R-:W0:Y:S01]  /*3970*/  I2F.RP R22, R30 ;  /* 0x0000001e00167306 */ /* 0x000e220000209400 */
[----:B------:R-:W-:Y:S02]  /*3980*/  IABS R25, R38 ;  /* 0x0000002600197213 */ /* 0x000fe40000000000 */
[----:B------:R-:W-:Y:S02]  /*3990*/  IABS R26, R28 ;  /* 0x0000001c001a7213 */ /* 0x000fe40000000000 */
[----:B------:R-:W-:-:S03]  /*39a0*/  LOP3.LUT R39, RZ, R33, RZ, 0x33, !PT ;  /* 0x00000021ff277212 */ /* 0x000fc600078e33ff */
[----:B0-----:R-:W0:Y:S02]  /*39b0*/  MUFU.RCP R22, R22 ;  /* 0x0000001600167308 */ /* 0x001e240000001000 */
[----:B0-----:R-:W-:-:S06]  /*39c0*/  IADD3 R20, PT, PT, R22, 0xffffffe, RZ ;  /* 0x0ffffffe16147810 */ /* 0x001fcc0007ffe0ff */
[----:B------:R0:W2:Y:S02]  /*39d0*/  F2I.FTZ.U32.TRUNC.NTZ R21, R20 ;  /* 0x0000001400157305 */ /* 0x0000a4000021f000 */
[----:B0-----:R-:W-:Y:S02]  /*39e0*/  IMAD.MOV.U32 R20, RZ, RZ, RZ ;  /* 0x000000ffff147224 */ /* 0x001fe400078e00ff */
[----:B--2---:R-:W-:-:S04]  /*39f0*/  IMAD.MOV R23, RZ, RZ, -R21 ;  /* 0x000000ffff177224 */ /* 0x004fc800078e0a15 */
[----:B------:R-:W-:-:S04]  /*3a00*/  IMAD R23, R23, R30, RZ ;  /* 0x0000001e17177224 */ /* 0x000fc800078e02ff */
[----:B------:R-:W-:Y:S01]  /*3a10*/  IMAD.HI.U32 R24, R21, R23, R20 ;  /* 0x0000001715187227 */ /* 0x000fe200078e0014 */
[----:B------:R-:W-:-:S03]  /*3a20*/  MOV R21, R25 ;  /* 0x0000001900157202 */ /* 0x000fc60000000f00 */
[----:B------:R-:W-:Y:S02]  /*3a30*/  IMAD.MOV.U32 R23, RZ, RZ, R26 ;  /* 0x000000ffff177224 */ /* 0x000fe400078e001a */
[----:B------:R-:W-:-:S04]  /*3a40*/  IMAD.HI.U32 R20, R24, R21, RZ ;  /* 0x0000001518147227 */ /* 0x000fc800078e00ff */
[----:B------:R-:W-:Y:S01]  /*3a50*/  IMAD.HI.U32 R22, R24, R23, RZ ;  /* 0x0000001718167227 */ /* 0x000fe200078e00ff */
[----:B------:R-:W-:-:S03]  /*3a60*/  IADD3 R24, PT, PT, -R20, RZ, RZ ;  /* 0x000000ff14187210 */ /* 0x000fc60007ffe1ff */
[----:B------:R-:W-:Y:S02]  /*3a70*/  IMAD.MOV R26, RZ, RZ, -R22 ;  /* 0x000000ffff1a7224 */ /* 0x000fe400078e0a16 */
[C---:B------:R-:W-:Y:S02]  /*3a80*/  IMAD R21, R30.reuse, R24, R21 ;  /* 0x000000181e157224 */ /* 0x040fe400078e0215 */
[----:B------:R-:W-:-:S03]  /*3a90*/  IMAD R23, R30, R26, R23 ;  /* 0x0000001a1e177224 */ /* 0x000fc600078e0217 */
[C---:B------:R-:W-:Y:S02]  /*3aa0*/  ISETP.GT.U32.AND P3, PT, R30.reuse, R21, PT ;  /* 0x000000151e00720c */ /* 0x040fe40003f64070 */
[----:B------:R-:W-:-:S11]  /*3ab0*/  ISETP.GT.U32.AND P5, PT, R30, R23, PT ;  /* 0x000000171e00720c */ /* 0x000fd60003fa4070 */
[-C--:B------:R-:W-:Y:S02]  /*3ac0*/  @!P3 IADD3 R21, PT, PT, R21, -R30.reuse, RZ ;  /* 0x8000001e1515b210 */ /* 0x080fe40007ffe0ff */
[----:B------:R-:W-:Y:S01]  /*3ad0*/  @!P5 IMAD.IADD R23, R23, 0x1, -R30 ;  /* 0x000000011717d824 */ /* 0x000fe200078e0a1e */
[----:B------:R-:W-:Y:S01]  /*3ae0*/  @!P3 IADD3 R20, PT, PT, R20, 0x1, RZ ;  /* 0x000000011414b810 */ /* 0x000fe20007ffe0ff */
[----:B------:R-:W-:Y:S01]  /*3af0*/  @!P5 VIADD R22, R22, 0x1 ;  /* 0x000000011616d836 */ /* 0x000fe20000000000 */
[-C--:B------:R-:W-:Y:S02]  /*3b00*/  ISETP.GE.U32.AND P1, PT, R21, R30.reuse, PT ;  /* 0x0000001e1500720c */ /* 0x080fe40003f26070 */
[----:B------:R-:W-:Y:S02]  /*3b10*/  ISETP.GE.U32.AND P2, PT, R23, R30, PT ;  /* 0x0000001e1700720c */ /* 0x000fe40003f46070 */
[-C--:B------:R-:W-:Y:S02]  /*3b20*/  LOP3.LUT R21, R38, R33.reuse, RZ, 0x3c, !PT ;  /* 0x0000002126157212 */ /* 0x080fe400078e3cff */
[----:B------:R-:W-:-:S02]  /*3b30*/  LOP3.LUT R23, R28, R33, RZ, 0x3c, !PT ;  /* 0x000000211c177212 */ /* 0x000fc400078e3cff */
[----:B------:R-:W-:Y:S02]  /*3b40*/  ISETP.GE.AND P0, PT, R21, RZ, PT ;  /* 0x000000ff1500720c */ /* 0x000fe40003f06270 */
[----:B------:R-:W-:-:S03]  /*3b50*/  ISETP.GE.AND P3, PT, R23, RZ, PT ;  /* 0x000000ff1700720c */ /* 0x000fc60003f66270 */
[----:B------:R-:W-:Y:S02]  /*3b60*/  @P1 IADD3 R20, PT, PT, R20, 0x1, RZ ;  /* 0x0000000114141810 */ /* 0x000fe40007ffe0ff */
[----:B------:R-:W-:Y:S01]  /*3b70*/  @P2 VIADD R22, R22, 0x1 ;  /* 0x0000000116162836 */ /* 0x000fe20000000000 */
[----:B------:R-:W-:-:S05]  /*3b80*/  ISETP.NE.AND P1, PT, R33, RZ, PT ;  /* 0x000000ff2100720c */ /* 0x000fca0003f25270 */
[----:B------:R-:W-:Y:S02]  /*3b90*/  @!P0 IADD3 R20, PT, PT, -R20, RZ, RZ ;  /* 0x000000ff14148210 */ /* 0x000fe40007ffe1ff */
[----:B------:R-:W-:Y:S02]  /*3ba0*/  @!P3 IMAD.MOV R22, RZ, RZ, -R22 ;  /* 0x000000ffff16b224 */ /* 0x000fe400078e0a16 */
[----:B------:R-:W-:-:S03]  /*3bb0*/  SEL R29, R39, R20, !P1 ;  /* 0x00000014271d7207 */ /* 0x000fc60004800000 */
[----:B------:R-:W-:Y:S02]  /*3bc0*/  SEL R39, R39, R22, !P1 ;  /* 0x0000001627277207 */ /* 0x000fe40004800000 */
[----:B------:R-:W-:Y:S01]  /*3bd0*/  IADD3 R31, PT, PT, -R29, RZ, RZ ;  /* 0x000000ff1d1f7210 */ /* 0x000fe20007ffe1ff */
[C---:B------:R-:W-:Y:S01]  /*3be0*/  IMAD R25, R32.reuse, 0x20, R29 ;  /* 0x0000002020197824 */ /* 0x040fe200078e021d */
[----:B------:R-:W-:Y:S01]  /*3bf0*/  IADD3 R20, PT, PT, -R39, RZ, RZ ;  /* 0x000000ff27147210 */ /* 0x000fe20007ffe1ff */
[----:B------:R-:W-:Y:S02]  /*3c00*/  IMAD R27, R32, 0x20, R39 ;  /* 0x00000020201b7824 */ /* 0x000fe400078e0227 */
[C---:B------:R-:W-:Y:S01]  /*3c10*/  IMAD R31, R33.reuse, R31, R38 ;  /* 0x0000001f211f7224 */ /* 0x040fe200078e0226 */
[----:B------:R-:W-:Y:S01]  /*3c20*/  SHF.R.S32.HI R22, RZ, 0x1f, R25 ;  /* 0x0000001fff167819 */ /* 0x000fe20000011419 */
[----:B------:R-:W-:Y:S01]  /*3c30*/  IMAD R41, R33, R20, R28 ;  /* 0x0000001421297224 */ /* 0x000fe200078e021c */
[----:B------:R-:W-:-:S02]  /*3c40*/  SHF.R.S32.HI R24, RZ, 0x1f, R27 ;  /* 0x0000001fff187819 */ /* 0x000fc4000001141b */
[-C--:B------:R-:W-:Y:S01]  /*3c50*/  IADD3 R20, P0, PT, R31, R120.reuse, RZ ;  /* 0x000000781f147210 */ /* 0x080fe20007f1e0ff */
[-C--:B------:R-:W-:Y:S01]  /*3c60*/  IMAD R26, R22, R33.reuse, RZ ;  /* 0x00000021161a7224 */ /* 0x080fe200078e02ff */
[----:B------:R-:W-:Y:S01]  /*3c70*/  IADD3 R22, P1, PT, R41, R120, RZ ;  /* 0x0000007829167210 */ /* 0x000fe20007f3e0ff */
[-C--:B------:R-:W-:Y:S01]  /*3c80*/  IMAD R24, R24, R33.reuse, RZ ;  /* 0x0000002118187224 */ /* 0x080fe200078e02ff */
[----:B------:R-:W-:Y:S01]  /*3c90*/  IADD3.X R21, PT, PT, RZ, R2, RZ, P0, !PT ;  /* 0x00000002ff157210 */ /* 0x000fe200007fe4ff */
[C---:B------:R-:W-:Y:S02]  /*3ca0*/  IMAD R43, R25.reuse, R0, R26 ;  /* 0x00000000192b7224 */ /* 0x040fe400078e021a */
[----:B------:R-:W-:Y:S02]  /*3cb0*/  IMAD.X R23, RZ, RZ, R2, P1 ;  /* 0x000000ffff177224 */ /* 0x000fe400008e0602 */
[----:B------:R-:W-:-:S04]  /*3cc0*/  IMAD.WIDE.U32 R20, R25, R33, R20 ;  /* 0x0000002119147225 */ /* 0x000fc800078e0014 */
[----:B------:R-:W-:Y:S01]  /*3cd0*/  IMAD R45, R27, R0, R24 ;  /* 0x000000001b2d7224 */ /* 0x000fe200078e0218 */
[----:B------:R-:W-:Y:S01]  /*3ce0*/  IADD3 R25, PT, PT, R21, R43, RZ ;  /* 0x0000002b15197210 */ /* 0x000fe20007ffe0ff */
[----:B------:R-:W-:Y:S01]  /*3cf0*/  IMAD.WIDE.U32 R22, R27, R33, R22 ;  /* 0x000000211b167225 */ /* 0x000fe200078e0016 */
[----:B-1----:R-:W-:-:S03]  /*3d00*/  LEA R24, P0, R20, UR8, 0x1 ;  /* 0x0000000814187c11 */ /* 0x002fc6000f8008ff */
        /* <DEDUP_REMOVED lines=8> */
[----:B------:R-:W-:Y:S01]  /*3d90*/  IMAD R22, R39, 0xa0, R84 ;  /* 0x000000a027167824 */ /* 0x000fe200078e0254 */
[----:B------:R-:W-:Y:S02]  /*3da0*/  IADD3 R38, PT, PT, R28, 0x80, RZ ;  /* 0x000000801c267810 */ /* 0x000fe40007ffe0ff */
[----:B------:R-:W-:Y:S01]  /*3db0*/  LEA R20, R31, R20, 0x1 ;  /* 0x000000141f147211 */ /* 0x000fe200078e08ff */
[----:B------:R-:W-:-:S04]  /*3dc0*/  IMAD R22, R41, 0x2, R22 ;  /* 0x0000000229167824 */ /* 0x000fc800078e0216 */
[----:B--2---:R1:W-:Y:S04]  /*3dd0*/  STS.U16 [R20], R25 ;  /* 0x0000001914007388 */ /* 0x0043e80000000400 */
[----:B---3--:R1:W-:Y:S02]  /*3de0*/  STS.U16 [R22], R27 ;  /* 0x0000001b16007388 */ /* 0x0083e40000000400 */
.L_x_30:
[----:B------:R-:W-:Y:S05]  /*3df0*/  BSYNC.RECONVERGENT B1 ;  /* 0x0000000000017941 */ /* 0x000fea0003800200 */
.L_x_29:
[----:B------:R-:W-:-:S13]  /*3e00*/  ISETP.LT.OR P0, PT, R38, R35, P0 ;  /* 0x000000232600720c */ /* 0x000fda0000701670 */
[----:B------:R-:W-:Y:S05]  /*3e10*/  @!P0 BRA `(.L_x_18) ;  /* 0x0000000000a88947 */ /* 0x000fea0003800000 */
[----:B0-----:R-:W-:Y:S01]  /*3e20*/  IABS R24, R33 ;  /* 0x0000002100187213 */ /* 0x001fe20000000000 */
[----:B-1----:R-:W-:Y:S01]  /*3e30*/  IMAD.MOV.U32 R20, RZ, RZ, RZ ;  /* 0x000000ffff147224 */ /* 0x002fe200078e00ff */
[----:B------:R-:W-:Y:S01]  /*3e40*/  IABS R26, R38 ;  /* 0x00000026001a7213 */ /* 0x000fe20000000000 */
[----:B------:R-:W0:Y:S01]  /*3e50*/  LDCU.64 UR8, c[0x0][0x390] ;  /* 0x00007200ff0877ac */ /* 0x000e220008000a00 */
[----:B------:R-:W1:Y:S08]  /*3e60*/  I2F.RP R22, R24 ;  /* 0x0000001800167306 */ /* 0x000e700000209400 */
[----:B-1----:R-:W1:Y:S02]  /*3e70*/  MUFU.RCP R22, R22 ;  /* 0x0000001600167308 */ /* 0x002e640000001000 */
[----:B-1----:R-:W-:-:S06]  /*3e80*/  VIADD R23, R22, 0xffffffe ;  /* 0x0ffffffe16177836 */ /* 0x002fcc0000000000 */
[----:B------:R-:W1:Y:S02]  /*3e90*/  F2I.FTZ.U32.TRUNC.NTZ R21, R23 ;  /* 0x0000001700157305 */ /* 0x000e64000021f000 */
[----:B-1----:R-:W-:-:S05]  /*3ea0*/  IADD3 R25, PT, PT, RZ, -R21, RZ ;  /* 0x80000015ff197210 */ /* 0x002fca0007ffe0ff */
[----:B------:R-:W-:-:S04]  /*3eb0*/  IMAD R25, R25, R24, RZ ;  /* 0x0000001819197224 */ /* 0x000fc800078e02ff */
[----:B------:R-:W-:Y:S01]  /*3ec0*/  IMAD.HI.U32 R20, R21, R25, R20 ;  /* 0x0000001915147227 */ /* 0x000fe200078e0014 */
[----:B------:R-:W-:-:S05]  /*3ed0*/  MOV R21, R26 ;  /* 0x0000001a00157202 */ /* 0x000fca0000000f00 */
[----:B------:R-:W-:-:S04]  /*3ee0*/  IMAD.HI.U32 R20, R20, R21, RZ ;  /* 0x0000001514147227 */ /* 0x000fc800078e00ff */
[----:B------:R-:W-:-:S04]  /*3ef0*/  IMAD.MOV R22, RZ, RZ, -R20 ;  /* 0x000000ffff167224 */ /* 0x000fc800078e0a14 */
[----:B------:R-:W-:-:S05]  /*3f00*/  IMAD R21, R24, R22, R21 ;  /* 0x0000001618157224 */ /* 0x000fca00078e0215 */
[----:B------:R-:W-:-:S13]  /*3f10*/  ISETP.GT.U32.AND P1, PT, R24, R21, PT ;  /* 0x000000151800720c */ /* 0x000fda0003f24070 */
[-C--:B------:R-:W-:Y:S01]  /*3f20*/  @!P1 IADD3 R21, PT, PT, R21, -R24.reuse, RZ ;  /* 0x8000001815159210 */ /* 0x080fe20007ffe0ff */
[----:B------:R-:W-:Y:S01]  /*3f30*/  @!P1 VIADD R20, R20, 0x1 ;  /* 0x0000000114149836 */ /* 0x000fe20000000000 */
[----:B------:R-:W-:Y:S02]  /*3f40*/  ISETP.NE.AND P1, PT, R33, RZ, PT ;  /* 0x000000ff2100720c */ /* 0x000fe40003f25270 */
[----:B------:R-:W-:Y:S02]  /*3f50*/  ISETP.GE.U32.AND P0, PT, R21, R24, PT ;  /* 0x000000181500720c */ /* 0x000fe40003f06070 */
[----:B------:R-:W-:-:S04]  /*3f60*/  LOP3.LUT R21, R38, R33, RZ, 0x3c, !PT ;  /* 0x0000002126157212 */ /* 0x000fc800078e3cff */
[----:B------:R-:W-:-:S07]  /*3f70*/  ISETP.GE.AND P2, PT, R21, RZ, PT ;  /* 0x000000ff1500720c */ /* 0x000fce0003f46270 */
[----:B------:R-:W-:-:S05]  /*3f80*/  @P0 IADD3 R20, PT, PT, R20, 0x1, RZ ;  /* 0x0000000114140810 */ /* 0x000fca0007ffe0ff */
[----:B------:R-:W-:-:S05]  /*3f90*/  IMAD.MOV.U32 R25, RZ, RZ, R20 ;  /* 0x000000ffff197224 */ /* 0x000fca00078e0014 */
[----:B------:R-:W-:Y:S02]  /*3fa0*/  @!P2 IADD3 R25, PT, PT, -R25, RZ, RZ ;  /* 0x000000ff1919a210 */ /* 0x000fe40007ffe1ff */
[----:B------:R-:W-:-:S04]  /*3fb0*/  @!P1 LOP3.LUT R25, RZ, R33, RZ, 0x33, !PT ;  /* 0x00000021ff199212 */ /* 0x000fc800078e33ff */
[----:B------:R-:W-:Y:S01]  /*3fc0*/  LEA R23, R32, R25, 0x5 ;  /* 0x0000001920177211 */ /* 0x000fe200078e28ff */
[----:B------:R-:W-:-:S03]  /*3fd0*/  IMAD.MOV R27, RZ, RZ, -R25 ;  /* 0x000000ffff1b7224 */ /* 0x000fc600078e0a19 */
[----:B------:R-:W-:Y:S01]  /*3fe0*/  SHF.R.S32.HI R22, RZ, 0x1f, R23 ;  /* 0x0000001fff167819 */ /* 0x000fe20000011417 */
[----:B------:R-:W-:-:S04]  /*3ff0*/  IMAD R27, R33, R27, R38 ;  /* 0x0000001b211b7224 */ /* 0x000fc800078e0226 */
[----:B------:R-:W-:Y:S01]  /*4000*/  IMAD R22, R22, R33, RZ ;  /* 0x0000002116167224 */ /* 0x000fe200078e02ff */
[----:B------:R-:W-:-:S03]  /*4010*/  IADD3 R20, P0, PT, R27, R120, RZ ;  /* 0x000000781b147210 */ /* 0x000fc60007f1e0ff */
[C---:B------:R-:W-:Y:S02]  /*4020*/  IMAD R29, R23.reuse, R0, R22 ;  /* 0x00000000171d7224 */ /* 0x040fe400078e0216 */
[----:B------:R-:W-:Y:S02]  /*4030*/  IMAD.X R21, RZ, RZ, R2, P0 ;  /* 0x000000ffff157224 */ /* 0x000fe400000e0602 */
[----:B------:R-:W-:-:S05]  /*4040*/  IMAD.WIDE.U32 R20, R23, R33, R20 ;  /* 0x0000002117147225 */ /* 0x000fca00078e0014 */
[----:B------:R-:W-:Y:S02]  /*4050*/  IADD3 R21, PT, PT, R21, R29, RZ ;  /* 0x0000001d15157210 */ /* 0x000fe40007ffe0ff */
[----:B0-----:R-:W-:-:S04]  /*4060*/  LEA R22, P0, R20, UR8, 0x1 ;  /* 0x0000000814167c11 */ /* 0x001fc8000f8008ff */
[----:B------:R-:W-:-:S06]  /*4070*/  LEA.HI.X R23, R20, UR9, R21, 0x1, P0 ;  /* 0x0000000914177c11 */ /* 0x000fcc00080f0c15 */
[----:B------:R-:W2:Y:S01]  /*4080*/  LDG.E.U16.CONSTANT R23, desc[UR10][R22.64] ;  /* 0x0000000a16177981 */ /* 0x000ea2000c1e9500 */
[----:B------:R-:W-:-:S04]  /*4090*/  IMAD R20, R25, 0xa0, R84 ;  /* 0x000000a019147824 */ /* 0x000fc800078e0254 */
[----:B------:R-:W-:-:S05]  /*40a0*/  IMAD R20, R27, 0x2, R20 ;  /* 0x000000021b147824 */ /* 0x000fca00078e0214 */
[----:B--2---:R2:W-:Y:S02]  /*40b0*/  STS.U16 [R20], R23 ;  /* 0x0000001714007388 */ /* 0x0045e40000000400 */
.L_x_18:
[----:B------:R-:W-:Y:S05]  /*40c0*/  BSYNC.RECONVERGENT B0 ;  /* 0x0000000000007941 */ /* 0x000fea0003800200 */
.L_x_17:
[----:B------:R-:W-:Y:S01]  /*40d0*/  ISETP.GT.AND P0, PT, R34, 0x9ff, PT ;  /* 0x000009ff2200780c */ /* 0x000fe20003f04270 */
[----:B------:R-:W-:-:S12]  /*40e0*/  BSSY.RECONVERGENT B0, `(.L_x_31) ;  /* 0x000005f000007945 */ /* 0x000fd80003800200 */
[----:B------:R-:W-:Y:S05]  /*40f0*/  @P0 BRA `(.L_x_32) ;  /* 0x0000000400740947 */ /* 0x000fea0003800000 */
[----:B------:R-:W-:Y:S01]  /*4100*/  ISETP.GE.U32.AND P0, PT, R36, 0x180, PT ;  /* 0x000001802400780c */ /* 0x000fe20003f06070 */
[----:B------:R-:W-:Y:S01]  /*4110*/  BSSY.RECONVERGENT B1, `(.L_x_33) ;  /* 0x0000034000017945 */ /* 0x000fe20003800200 */
[----:B------:R-:W-:-:S11]  /*4120*/  LOP3.LUT P1, RZ, R37, 0x3, RZ, 0xc0, !PT ;  /* 0x0000000325ff7812 */ /* 0x000fd6000782c0ff */
[----:B------:R-:W-:Y:S05]  /*4130*/  @!P0 BRA `(.L_x_34) ;  /* 0x0000000000c48947 */ /* 0x000fea0003800000 */
[----:B------:R-:W-:Y:S02]  /*4140*/  LOP3.LUT R37, R37, 0x3fffffc, RZ, 0xc0, !PT ;  /* 0x03fffffc25257812 */ /* 0x000fe400078ec0ff */
[----:B-12---:R-:W-:-:S07]  /*4150*/  MOV R20, RZ ;  /* 0x000000ff00147202 */ /* 0x006fce0000000f00 */
.L_x_35:
[C---:B0-----:R-:W-:Y:S01]  /*4160*/  VIADD R24, R34.reuse, 0x80 ;  /* 0x0000008022187836 */ /* 0x041fe20000000000 */
[C---:B------:R-:W-:Y:S01]  /*4170*/  IADD3 R28, PT, PT, R34.reuse, 0x100, RZ ;  /* 0x00000100221c7810 */ /* 0x040fe20007ffe0ff */
[----:B---3--:R-:W-:Y:S01]  /*4180*/  IMAD.HI R21, R34, 0x66666667, RZ ;  /* 0x6666666722157827 */ /* 0x008fe200078e02ff */
[----:B------:R-:W-:-:S03]  /*4190*/  IADD3 R20, PT, PT, R20, 0x4, RZ ;  /* 0x0000000414147810 */ /* 0x000fc60007ffe0ff */
[----:B------:R-:W-:Y:S01]  /*41a0*/  VIADD R32, R34, 0x180 ;  /* 0x0000018022207836 */ /* 0x000fe20000000000 */
[----:B------:R-:W-:Y:S01]  /*41b0*/  SHF.R.U32.HI R22, RZ, 0x1f, R21 ;  /* 0x0000001fff167819 */ /* 0x000fe20000011615 */
[----:B------:R-:W-:Y:S01]  /*41c0*/  IMAD.HI R25, R24, 0x66666667, RZ ;  /* 0x6666666718197827 */ /* 0x000fe200078e02ff */
[----:B------:R-:W-:Y:S02]  /*41d0*/  ISETP.NE.AND P0, PT, R20, R37, PT ;  /* 0x000000251400720c */ /* 0x000fe40003f05270 */
[----:B------:R-:W-:Y:S01]  /*41e0*/  LEA.HI.SX32 R21, R21, R22, 0x1b ;  /* 0x0000001615157211 */ /* 0x000fe200078fdaff */
        /* <DEDUP_REMOVED lines=9> */
[----:B------:R-:W-:Y:S01]  /*4280*/  IMAD R21, R21, 0xa0, R84 ;  /* 0x000000a015157824 */ /* 0x000fe200078e0254 */
[----:B------:R-:W-:Y:S01]  /*4290*/  LEA.HI.SX32 R33, R31, R38, 0x1b ;  /* 0x000000261f217211 */ /* 0x000fe200078fdaff */
[C---:B------:R-:W-:Y:S01]  /*42a0*/  IMAD R24, R25.reuse, -0x50, R24 ;  /* 0xffffffb019187824 */ /* 0x040fe200078e0218 */
[----:B------:R-:W-:Y:S01]  /*42b0*/  LEA R23, R22, R23, 0x1 ;  /* 0x0000001716177211 */ /* 0x000fe200078e08ff */
[----:B------:R-:W-:-:S02]  /*42c0*/  IMAD R27, R25, 0xa0, R90 ;  /* 0x000000a0191b7824 */ /* 0x000fc400078e025a */
[----:B------:R-:W-:Y:S02]  /*42d0*/  IMAD R25, R25, 0xa0, R84 ;  /* 0x000000a019197824 */ /* 0x000fe400078e0254 */
[C---:B------:R-:W-:Y:S01]  /*42e0*/  IMAD R28, R29.reuse, -0x50, R28 ;  /* 0xffffffb01d1c7824 */ /* 0x040fe200078e021c */
[----:B------:R-:W-:Y:S01]  /*42f0*/  LEA R27, R24, R27, 0x1 ;  /* 0x0000001b181b7211 */ /* 0x000fe200078e08ff */
[C---:B------:R-:W-:Y:S01]  /*4300*/  IMAD R31, R29.reuse, 0xa0, R90 ;  /* 0x000000a01d1f7824 */ /* 0x040fe200078e025a */
[----:B------:R3:W-:Y:S01]  /*4310*/  STS.U16 [R23], RZ ;  /* 0x000000ff17007388 */ /* 0x0007e20000000400 */
[----:B------:R-:W-:Y:S02]  /*4320*/  IMAD R21, R22, 0x2, R21 ;  /* 0x0000000216157824 */ /* 0x000fe400078e0215 */
[----:B------:R-:W-:Y:S01]  /*4330*/  IMAD R29, R29, 0xa0, R84 ;  /* 0x000000a01d1d7824 */ /* 0x000fe200078e0254 */
[----:B------:R-:W-:Y:S01]  /*4340*/  LEA R31, R28, R31, 0x1 ;  /* 0x0000001f1c1f7211 */ /* 0x000fe200078e08ff */
[C---:B------:R-:W-:Y:S01]  /*4350*/  IMAD R32, R33.reuse, -0x50, R32 ;  /* 0xffffffb021207824 */ /* 0x040fe200078e0220 */
[----:B------:R3:W-:Y:S01]  /*4360*/  STS.U16 [R21], RZ ;  /* 0x000000ff15007388 */ /* 0x0007e20000000400 */
[----:B------:R-:W-:-:S02]  /*4370*/  IMAD R35, R33, 0xa0, R90 ;  /* 0x000000a021237824 */ /* 0x000fc400078e025a */
[----:B------:R-:W-:Y:S01]  /*4380*/  IMAD R33, R33, 0xa0, R84 ;  /* 0x000000a021217824 */ /* 0x000fe200078e0254 */
[----:B------:R3:W-:Y:S01]  /*4390*/  STS.U16 [R27], RZ ;  /* 0x000000ff1b007388 */ /* 0x0007e20000000400 */
[----:B------:R-:W-:Y:S01]  /*43a0*/  IMAD R25, R24, 0x2, R25 ;  /* 0x0000000218197824 */ /* 0x000fe200078e0219 */
[----:B------:R-:W-:Y:S01]  /*43b0*/  LEA R35, R32, R35, 0x1 ;  /* 0x0000002320237211 */ /* 0x000fe200078e08ff */
[----:B------:R-:W-:Y:S02]  /*43c0*/  IMAD R29, R28, 0x2, R29 ;  /* 0x000000021c1d7824 */ /* 0x000fe400078e021d */
[----:B------:R-:W-:Y:S01]  /*43d0*/  IMAD R33, R32, 0x2, R33 ;  /* 0x0000000220217824 */ /* 0x000fe200078e0221 */
[----:B------:R3:W-:Y:S01]  /*43e0*/  STS.U16 [R25], RZ ;  /* 0x000000ff19007388 */ /* 0x0007e20000000400 */
[----:B------:R-:W-:-:S03]  /*43f0*/  VIADD R34, R34, 0x200 ;  /* 0x0000020022227836 */ /* 0x000fc60000000000 */
[----:B------:R3:W-:Y:S04]  /*4400*/  STS.U16 [R31], RZ ;  /* 0x000000ff1f007388 */ /* 0x0007e80000000400 */
[----:B------:R3:W-:Y:S04]  /*4410*/  STS.U16 [R29], RZ ;  /* 0x000000ff1d007388 */ /* 0x0007e80000000400 */
[----:B------:R3:W-:Y:S04]  /*4420*/  STS.U16 [R35], RZ ;  /* 0x000000ff23007388 */ /* 0x0007e80000000400 */
[----:B------:R3:W-:Y:S01]  /*4430*/  STS.U16 [R33], RZ ;  /* 0x000000ff21007388 */ /* 0x0007e20000000400 */
[----:B------:R-:W-:Y:S05]  /*4440*/  @P0 BRA `(.L_x_35) ;  /* 0xfffffffc00440947 */ /* 0x000fea000383ffff */
.L_x_34:
[----:B------:R-:W-:Y:S05]  /*4450*/  BSYNC.RECONVERGENT B1 ;  /* 0x0000000000017941 */ /* 0x000fea0003800200 */
.L_x_33:
[----:B------:R-:W-:Y:S05]  /*4460*/  @!P1 BRA `(.L_x_32) ;  /* 0x0000000000989947 */ /* 0x000fea0003800000 */
[C---:B------:R-:W-:Y:S01]  /*4470*/  LOP3.LUT P1, RZ, R36.reuse, 0x180, RZ, 0xc0, !PT ;  /* 0x0000018024ff7812 */ /* 0x040fe2000782c0ff */
[----:B------:R-:W-:Y:S01]  /*4480*/  BSSY.RECONVERGENT B1, `(.L_x_36) ;  /* 0x0000019000017945 */ /* 0x000fe20003800200 */
[----:B------:R-:W-:-:S11]  /*4490*/  LOP3.LUT P0, RZ, R36, 0x80, RZ, 0xc0, !PT ;  /* 0x0000008024ff7812 */ /* 0x000fd6000780c0ff */
[----:B------:R-:W-:Y:S05]  /*44a0*/  @!P1 BRA `(.L_x_37) ;  /* 0x0000000000589947 */ /* 0x000fea0003800000 */
[C---:B01----:R-:W-:Y:S01]  /*44b0*/  IADD3 R22, PT, PT, R34.reuse, 0x80, RZ ;  /* 0x0000008022167810 */ /* 0x043fe20007ffe0ff */
[----:B--2---:R-:W-:-:S04]  /*44c0*/  IMAD.HI R20, R34, 0x66666667, RZ ;  /* 0x6666666722147827 */ /* 0x004fc800078e02ff */
[----:B---3--:R-:W-:Y:S01]  /*44d0*/  IMAD.HI R23, R22, 0x66666667, RZ ;  /* 0x6666666716177827 */ /* 0x008fe200078e02ff */
[----:B------:R-:W-:-:S04]  /*44e0*/  SHF.R.U32.HI R21, RZ, 0x1f, R20 ;  /* 0x0000001fff157819 */ /* 0x000fc80000011614 */
[----:B------:R-:W-:Y:S02]  /*44f0*/  SHF.R.U32.HI R24, RZ, 0x1f, R23 ;  /* 0x0000001fff187819 */ /* 0x000fe40000011617 */
[----:B------:R-:W-:Y:S02]  /*4500*/  LEA.HI.SX32 R21, R20, R21, 0x1b ;  /* 0x0000001514157211 */ /* 0x000fe400078fdaff */
[----:B------:R-:W-:-:S03]  /*4510*/  LEA.HI.SX32 R25, R23, R24, 0x1b ;  /* 0x0000001817197211 */ /* 0x000fc600078fdaff */
[C---:B------:R-:W-:Y:S02]  /*4520*/  IMAD R20, R21.reuse, -0x50, R34 ;  /* 0xffffffb015147824 */ /* 0x040fe400078e0222 */
[C---:B------:R-:W-:Y:S02]  /*4530*/  IMAD R23, R21.reuse, 0xa0, R90 ;  /* 0x000000a015177824 */ /* 0x040fe400078e025a */
[----:B------:R-:W-:Y:S02]  /*4540*/  IMAD R21, R21, 0xa0, R84 ;  /* 0x000000a015157824 */ /* 0x000fe400078e0254 */
[C---:B------:R-:W-:Y:S02]  /*4550*/  IMAD R22, R25.reuse, -0x50, R22 ;  /* 0xffffffb019167824 */ /* 0x040fe400078e0216 */
[C---:B------:R-:W-:Y:S01]  /*4560*/  IMAD R27, R25.reuse, 0xa0, R90 ;  /* 0x000000a0191b7824 */ /* 0x040fe200078e025a */
[----:B------:R-:W-:Y:S01]  /*4570*/  LEA R21, R20, R21, 0x1 ;  /* 0x0000001514157211 */ /* 0x000fe200078e08ff */
[----:B------:R-:W-:-:S02]  /*4580*/  IMAD R25, R25, 0xa0, R84 ;  /* 0x000000a019197824 */ /* 0x000fc400078e0254 */
[----:B------:R-:W-:Y:S02]  /*4590*/  IMAD R23, R20, 0x2, R23 ;  /* 0x0000000214177824 */ /* 0x000fe400078e0217 */
[C---:B------:R-:W-:Y:S01]  /*45a0*/  IMAD R27, R22.reuse, 0x2, R27 ;  /* 0x00000002161b7824 */ /* 0x040fe200078e021b */
[----:B------:R-:W-:Y:S01]  /*45b0*/  LEA R25, R22, R25, 0x1 ;  /* 0x0000001916197211 */ /* 0x000fe200078e08ff */
[----:B------:R-:W-:Y:S01]  /*45c0*/  VIADD R34, R34, 0x100 ;  /* 0x0000010022227836 */ /* 0x000fe20000000000 */
[----:B------:R4:W-:Y:S04]  /*45d0*/  STS.U16 [R23], RZ ;  /* 0x000000ff17007388 */ /* 0x0009e80000000400 */
[----:B------:R4:W-:Y:S04]  /*45e0*/  STS.U16 [R21], RZ ;  /* 0x000000ff15007388 */ /* 0x0009e80000000400 */
[----:B------:R4:W-:Y:S04]  /*45f0*/  STS.U16 [R27], RZ ;  /* 0x000000ff1b007388 */ /* 0x0009e80000000400 */
[----:B------:R4:W-:Y:S02]  /*4600*/  STS.U16 [R25], RZ ;  /* 0x000000ff19007388 */ /* 0x0009e40000000400 */
.L_x_37:
[----:B------:R-:W-:Y:S05]  /*4610*/  BSYNC.RECONVERGENT B1 ;  /* 0x0000000000017941 */ /* 0x000fea0003800200 */
.L_x_36:
[----:B------:R-:W-:Y:S05]  /*4620*/  @P0 BRA `(.L_x_32) ;  /* 0x0000000000280947 */ /* 0x000fea0003800000 */
[----:B-12---:R-:W-:-:S05]  /*4630*/  IMAD.HI R20, R34, 0x66666667, RZ ;  /* 0x6666666722147827 */ /* 0x006fca00078e02ff */
[----:B0--34-:R-:W-:-:S04]  /*4640*/  SHF.R.U32.HI R21, RZ, 0x1f, R20 ;  /* 0x0000001fff157819 */ /* 0x019fc80000011614 */
[----:B------:R-:W-:-:S05]  /*4650*/  LEA.HI.SX32 R21, R20, R21, 0x1b ;  /* 0x0000001514157211 */ /* 0x000fca00078fdaff */
[C---:B------:R-:W-:Y:S02]  /*4660*/  IMAD R34, R21.reuse, -0x50, R34 ;  /* 0xffffffb015227824 */ /* 0x040fe400078e0222 */
[C---:B------:R-:W-:Y:S02]  /*4670*/  IMAD R23, R21.reuse, 0xa0, R90 ;  /* 0x000000a015177824 */ /* 0x040fe400078e025a */
[----:B------:R-:W-:-:S03]  /*4680*/  IMAD R21, R21, 0xa0, R84 ;  /* 0x000000a015157824 */ /* 0x000fc600078e0254 */
[C---:B------:R-:W-:Y:S01]  /*4690*/  LEA R23, R34.reuse, R23, 0x1 ;  /* 0x0000001722177211 */ /* 0x040fe200078e08ff */
[----:B------:R-:W-:-:S04]  /*46a0*/  IMAD R21, R34, 0x2, R21 ;  /* 0x0000000222157824 */ /* 0x000fc800078e0215 */
[----:B------:R0:W-:Y:S04]  /*46b0*/  STS.U16 [R23], RZ ;  /* 0x000000ff17007388 */ /* 0x0001e80000000400 */
[----:B------:R0:W-:Y:S02]  /*46c0*/  STS.U16 [R21], RZ ;  /* 0x000000ff15007388 */ /* 0x0001e40000000400 */
.L_x_32:
[----:B------:R-:W-:Y:S05]  /*46d0*/  BSYNC.RECONVERGENT B0 ;  /* 0x0000000000007941 */ /* 0x000fea0003800200 */
.L_x_31:
[----:B------:R-:W-:Y:S01]  /*46e0*/  ISETP.GE.AND P0, PT, R97, R101, PT ;  /* 0x000000656100720c */ /* 0x000fe20003f06270 */
[----:B------:R-:W-:Y:S01]  /*46f0*/  BAR.SYNC.DEFER_BLOCKING 0x0 ;  /* 0x0000000000007b1d */ /* 0x000fe20000010000 */
[-C--:B------:R-:W-:Y:S02]  /*4700*/  ISETP.GE.AND P6, PT, R3, R95.reuse, PT ;  /* 0x0000005f0300720c */ /* 0x080fe40003fc6270 */
[----:B------:R-:W-:Y:S02]  /*4710*/  CS2R R38, SRZ ;  /* 0x0000000000267805 */ /* 0x000fe4000001ff00 */
[-C--:B------:R-:W-:Y:S02]  /*4720*/  ISETP.LT.AND P0, PT, R99, R95.reuse, !P0 ;  /* 0x0000005f6300720c */ /* 0x080fe40004701270 */
[----:B------:R-:W-:Y:S02]  /*4730*/  CS2R R36, SRZ ;  /* 0x0000000000247805 */ /* 0x000fe4000001ff00 */
[----:B------:R-:W-:-:S02]  /*4740*/  ISETP.GE.AND P5, PT, R4, R95, PT ;  /* 0x0000005f0400720c */ /* 0x000fc40003fa6270 */
[----:B0-----:R-:W-:Y:S02]  /*4750*/  CS2R R42, SRZ ;  /* 0x00000000002a7805 */ /* 0x001fe4000001ff00 */
[-C--:B------:R-:W-:Y:S02]  /*4760*/  ISETP.GE.AND P3, PT, R5, R95.reuse, PT ;  /* 0x0000005f0500720c */ /* 0x080fe40003f66270 */
[----:B------:R-:W-:Y:S02]  /*4770*/  CS2R R40, SRZ ;  /* 0x0000000000287805 */ /* 0x000fe4000001ff00 */
[-C--:B------:R-:W-:Y:S02]  /*4780*/  ISETP.GE.AND P2, PT, R6, R95.reuse, PT ;  /* 0x0000005f0600720c */ /* 0x080fe40003f46270 */
[----:B------:R-:W-:Y:S01]  /*4790*/  ISETP.GE.AND P1, PT, R7, R95, PT ;  /* 0x0000005f0700720c */ /* 0x000fe20003f26270 */
[----:B------:R-:W-:-:S12]  /*47a0*/  @!P0 BRA `(.L_x_38) ;  /* 0x0000000000988947 */ /* 0x000fd80003800000 */
[----:B-1----:R-:W2:Y:S01]  /*47b0*/  S2R R22, SR_LANEID ;  /* 0x0000000000167919 */ /* 0x002ea20000000000 */
[----:B------:R-:W-:Y:S05]  /*47c0*/  WARPSYNC.ALL ;  /* 0x0000000000007948 */ /* 0x000fea0003800000 */
[--C-:B--2---:R-:W-:Y:S02]  /*47d0*/  SHF.R.U32.HI R20, RZ, 0x3, R22.reuse ;  /* 0x00000003ff147819 */ /* 0x104fe40000011616 */
[----:B---34-:R-:W-:Y:S02]  /*47e0*/  LOP3.LUT R21, R22, 0x7, RZ, 0xc0, !PT ;  /* 0x0000000716157812 */ /* 0x018fe400078ec0ff */
[----:B------:R-:W-:-:S02]  /*47f0*/  SHF.R.U32.HI R22, RZ, 0x4, R22 ;  /* 0x00000004ff167819 */ /* 0x000fc40000011616 */
[C---:B------:R-:W-:Y:S01]  /*4800*/  SHF.L.U32 R24, R20.reuse, 0x3, RZ ;  /* 0x0000000314187819 */ /* 0x040fe200000006ff */
[----:B------:R-:W-:Y:S01]  /*4810*/  IMAD.SHL.U32 R20, R20, 0x8, RZ ;  /* 0x0000000814147824 */ /* 0x000fe200078e00ff */
[C---:B------:R-:W-:Y:S01]  /*4820*/  LEA R23, R22.reuse, R21, 0x3 ;  /* 0x0000001516177211 */ /* 0x040fe200078e18ff */
[----:B------:R-:W-:Y:S01]  /*4830*/  IMAD.SHL.U32 R22, R22, 0x8, RZ ;  /* 0x0000000816167824 */ /* 0x000fe200078e00ff */
[----:B------:R-:W-:Y:S02]  /*4840*/  LOP3.LUT R21, R24, 0x8, R21, 0xe2, !PT ;  /* 0x0000000818157812 */ /* 0x000fe400078ee215 */
[----:B------:R-:W-:-:S03]  /*4850*/  LOP3.LUT R20, R20, 0x8, RZ, 0xe2, !PT ;  /* 0x0000000814147812 */ /* 0x000fc600078ee2ff */
[----:B------:R-:W-:Y:S02]  /*4860*/  IMAD R49, R21, 0x50, R22 ;  /* 0x0000005015317824 */ /* 0x000fe400078e0216 */
[----:B------:R-:W-:-:S03]  /*4870*/  IMAD R48, R23, 0x50, R20 ;  /* 0x0000005017307824 */ /* 0x000fc600078e0214 */
[C---:B------:R-:W-:Y:S01]  /*4880*/  LEA R36, R49.reuse, R91, 0x1 ;  /* 0x0000005b31247211 */ /* 0x040fe200078e08ff */
[C---:B------:R-:W-:Y:S01]  /*4890*/  IMAD.U32 R44, R48.reuse, 0x2, R89 ;  /* 0x00000002302c7824 */ /* 0x040fe200078e0059 */
[C---:B------:R-:W-:Y:S01]  /*48a0*/  LEA R20, R49.reuse, R82, 0x1 ;  /* 0x0000005231147211 */ /* 0x040fe200078e08ff */
[C---:B------:R-:W-:Y:S01]  /*48b0*/  IMAD.U32 R24, R48.reuse, 0x2, R81 ;  /* 0x0000000230187824 */ /* 0x040fe200078e0051 */
[----:B------:R-:W-:Y:S01]  /*48c0*/  LEA R28, R49, R80, 0x1 ;  /* 0x00000050311c7211 */ /* 0x000fe200078e08ff */
[C---:B------:R-:W-:Y:S01]  /*48d0*/  IMAD.U32 R32, R48.reuse, 0x2, R71 ;  /* 0x0000000230207824 */ /* 0x040fe200078e0047 */
[----:B------:R-:W-:Y:S01]  /*48e0*/  LDSM.16.M88.4 R36, [R36] ;  /* 0x000000002424783b */ /* 0x000fe20000000200 */
[----:B------:R-:W-:-:S03]  /*48f0*/  IMAD.U32 R48, R48, 0x2, R69 ;  /* 0x0000000230307824 */ /* 0x000fc600078e0045 */
[----:B------:R-:W0:Y:S04]  /*4900*/  LDSM.16.M88.4 R44, [R44] ;  /* 0x000000002c2c783b */ /* 0x000e280000000200 */
[----:B------:R-:W-:Y:S04]  /*4910*/  LDSM.16.M88.4 R20, [R20] ;  /* 0x000000001414783b */ /* 0x000fe80000000200 */
[----:B------:R-:W1:Y:S04]  /*4920*/  LDSM.16.M88.4 R24, [R24] ;  /* 0x000000001818783b */ /* 0x000e680000000200 */
[----:B------:R-:W-:Y:S04]  /*4930*/  LDSM.16.M88.4 R28, [R28] ;  /* 0x000000001c1c783b */ /* 0x000fe80000000200 */
[----:B------:R-:W2:Y:S01]  /*4940*/  LDSM.16.M88.4 R32, [R32] ;  /* 0x000000002020783b */ /* 0x000ea20000000200 */
[----:B0-----:R-:W-:Y:S01]  /*4950*/  HMMA.16816.F32 R40, R36, R44, RZ ;  /* 0x0000002c2428723c */ /* 0x001fe200000018ff */
[----:B------:R-:W-:-:S02]  /*4960*/  LEA R44, R49, R70, 0x1 ;  /* 0x00000046312c7211 */ /* 0x000fc400078e08ff */
[----:B------:R-:W-:Y:S05]  /*4970*/  LDSM.16.M88.4 R48, [R48] ;  /* 0x000000003030783b */ /* 0x000fea0000000200 */
[----:B------:R-:W-:Y:S01]  /*4980*/  HMMA.16816.F32 R36, R36, R46, RZ ;  /* 0x0000002e2424723c */ /* 0x000fe200000018ff */
[----:B------:R-:W0:Y:S11]  /*4990*/  LDSM.16.M88.4 R44, [R44] ;  /* 0x000000002c2c783b */ /* 0x000e360000000200 */
[C---:B-1----:R-:W-:Y:S08]  /*49a0*/  HMMA.16816.F32 R40, R20.reuse, R24, R40 ;  /* 0x000000181428723c */ /* 0x042ff00000001828 */
[----:B------:R-:W-:-:S12]  /*49b0*/  HMMA.16816.F32 R36, R20, R26, R36 ;  /* 0x0000001a1424723c */ /* 0x000fd80000001824 */
[C---:B--2---:R-:W-:Y:S08]  /*49c0*/  HMMA.16816.F32 R40, R28.reuse, R32, R40 ;  /* 0x000000201c28723c */ /* 0x044ff00000001828 */
[----:B------:R-:W-:-:S12]  /*49d0*/  HMMA.16816.F32 R36, R28, R34, R36 ;  /* 0x000000221c24723c */ /* 0x000fd80000001824 */
[C---:B0-----:R-:W-:Y:S08]  /*49e0*/  HMMA.16816.F32 R40, R44.reuse, R48, R40 ;  /* 0x000000302c28723c */ /* 0x041ff00000001828 */
[----:B------:R-:W-:-:S15]  /*49f0*/  HMMA.16816.F32 R36, R44, R50, R36 ;  /* 0x000000322c24723c */ /* 0x000fde0000001824 */
[----:B------:R-:W-:-:S05]  /*4a00*/  NOP ;  /* 0x0000000000007918 */ /* 0x000fca0000000000 */
.L_x_38:
[----:B------:R-:W-:Y:S05]  /*4a10*/  WARPSYNC.ALL ;  /* 0x0000000000007948 */ /* 0x000fea0003800000 */
[----:B------:R0:W-:Y:S01]  /*4a20*/  @!P6 STS [R11], RZ ;  /* 0x000000ff0b00e388 */ /* 0x0001e20000000800 */
[----:B------:R-:W-:-:S03]  /*4a30*/  ISETP.GE.AND P6, PT, R8, R95, PT ;  /* 0x0000005f0800720c */ /* 0x000fc60003fc6270 */
[----:B------:R0:W-:Y:S01]  /*4a40*/  @!P5 STS [R12], RZ ;  /* 0x000000ff0c00d388 */ /* 0x0001e20000000800 */
[----:B------:R-:W-:-:S03]  /*4a50*/  ISETP.GE.AND P5, PT, R9, R95, PT ;  /* 0x0000005f0900720c */ /* 0x000fc60003fa6270 */
[----:B------:R0:W-:Y:S01]  /*4a60*/  @!P3 STS [R13], RZ ;  /* 0x000000ff0d00b388 */ /* 0x0001e20000000800 */
[----:B------:R-:W-:-:S03]  /*4a70*/  ISETP.GE.AND P3, PT, R10, R95, PT ;  /* 0x0000005f0a00720c */ /* 0x000fc60003f66270 */
[----:B------:R0:W-:Y:S04]  /*4a80*/  @!P2 STS [R14], RZ ;  /* 0x000000ff0e00a388 */ /* 0x0001e80000000800 */
[----:B------:R0:W-:Y:S04]  /*4a90*/  @!P1 STS [R15], RZ ;  /* 0x000000ff0f009388 */ /* 0x0001e80000000800 */
[----:B------:R0:W-:Y:S04]  /*4aa0*/  @!P6 STS [R16], RZ ;  /* 0x000000ff1000e388 */ /* 0x0001e80000000800 */
[----:B------:R0:W-:Y:S04]  /*4ab0*/  @!P5 STS [R17], RZ ;  /* 0x000000ff1100d388 */ /* 0x0001e80000000800 */
[----:B------:R0:W-:Y:S01]  /*4ac0*/  @!P3 STS [R18], RZ ;  /* 0x000000ff1200b388 */ /* 0x0001e20000000800 */
[----:B------:R-:W-:Y:S06]  /*4ad0*/  BAR.SYNC.DEFER_BLOCKING 0x0 ;  /* 0x0000000000007b1d */ /* 0x000fec0000010000 */
[----:B------:R-:W-:Y:S05]  /*4ae0*/  @!P0 BRA `(.L_x_39) ;  /* 0x0000000000288947 */ /* 0x000fea0003800000 */
[----:B---34-:R-:W1:Y:S01]  /*4af0*/  S2R R21, SR_LANEID ;  /* 0x0000000000157919 */ /* 0x018e620000000000 */
[----:B------:R-:W-:Y:S05]  /*4b00*/  WARPSYNC.ALL ;  /* 0x0000000000007948 */ /* 0x000fea0003800000 */
[----:B-12---:R-:W-:Y:S02]  /*4b10*/  SHF.R.U32.HI R20, RZ, 0x2, R21 ;  /* 0x00000002ff147819 */ /* 0x006fe40000011615 */
[----:B------:R-:W-:-:S04]  /*4b20*/  LOP3.LUT R21, R21, 0x3, RZ, 0xc0, !PT ;  /* 0x0000000315157812 */ /* 0x000fc800078ec0ff */
[----:B------:R-:W-:-:S05]  /*4b30*/  LEA R20, R20, R21, 0x4 ;  /* 0x0000001514147211 */ /* 0x000fca00078e20ff */
[----:B------:R-:W-:-:S05]  /*4b40*/  IMAD.U32 R20, R20, 0x8, R87 ;  /* 0x0000000814147824 */ /* 0x000fca00078e0057 */
[----:B------:R1:W-:Y:S04]  /*4b50*/  STS.64 [R20], R40 ;  /* 0x0000002814007388 */ /* 0x0003e80000000a00 */
[----:B------:R1:W-:Y:S04]  /*4b60*/  STS.64 [R20+0x400], R42 ;  /* 0x0004002a14007388 */ /* 0x0003e80000000a00 */
[----:B------:R1:W-:Y:S04]  /*4b70*/  STS.64 [R20+0x20], R36 ;  /* 0x0000202414007388 */ /* 0x0003e80000000a00 */
[----:B------:R1:W-:Y:S02]  /*4b80*/  STS.64 [R20+0x420], R38 ;  /* 0x0004202614007388 */ /* 0x0003e40000000a00 */
.L_x_39:
[----:B------:R-:W-:Y:S01]  /*4b90*/  ISETP.GE.AND P1, PT, R94, R95, PT ;  /* 0x0000005f5e00720c */ /* 0x000fe20003f26270 */
[----:B------:R-:W-:Y:S05]  /*4ba0*/  WARPSYNC.ALL ;  /* 0x0000000000007948 */ /* 0x000fea0003800000 */
[----:B------:R-:W-:Y:S06]  /*4bb0*/  BAR.SYNC.DEFER_BLOCKING 0x0 ;  /* 0x0000000000007b1d */ /* 0x000fec0000010000 */
[----:B------:R-:W-:Y:S04]  /*4bc0*/  BSSY.RECONVERGENT B0, `(.L_x_40) ;  /* 0x0000122000007945 */ /* 0x000fe80003800200 */
[----:B------:R-:W-:Y:S05]  /*4bd0*/  @P1 BRA `(.L_x_41) ;  /* 0x0000001000801947 */ /* 0x000fea0003800000 */
[----:B---34-:R-:W-:Y:S01]  /*4be0*/  VIADD R21, R103, 0xffffffff ;  /* 0xffffffff67157836 */ /* 0x018fe20000000000 */
[----:B-12---:R-:W-:Y:S01]  /*4bf0*/  IADD3 R20, PT, PT, R104, -0x1, RZ ;  /* 0xffffffff68147810 */ /* 0x006fe20007ffe0ff */
[C---:B------:R-:W-:Y:S01]  /*4c00*/  IMAD.IADD R109, R101.reuse, 0x1, -R98 ;  /* 0x00000001656d7824 */ /* 0x040fe200078e0a62 */
[----:B------:R-:W-:Y:S02]  /*4c10*/  IADD3 R110, PT, PT, R101, -R104, RZ ;  /* 0x80000068656e7210 */ /* 0x000fe40007ffe0ff */
[----:B------:R-:W-:Y:S02]  /*4c20*/  ISETP.GE.U32.AND P1, PT, R20, 0x7, PT ;  /* 0x000000071400780c */ /* 0x000fe40003f26070 */
[----:B------:R-:W-:Y:S02]  /*4c30*/  ISETP.GE.U32.AND P2, PT, R21, 0x3, PT ;  /* 0x000000031500780c */ /* 0x000fe40003f46070 */
[----:B------:R-:W-:-:S11]  /*4c40*/  MOV R111, R94 ;  /* 0x0000005e006f7202 */ /* 0x000fd60000000f00 */
.L_x_51:
[----:B------:R-:W-:Y:S01]  /*4c50*/  ISETP.GE.AND P3, PT, R101, 0x1, PT ;  /* 0x000000016500780c */ /* 0x000fe20003f66270 */
[----:B------:R-:W-:Y:S01]  /*4c60*/  IMAD R108, R111, 0x80, R88 ;  /* 0x000000806f6c7824 */ /* 0x000fe200078e0258 */
[----:B--2---:R-:W-:-:S11]  /*4c70*/  MOV R115, 0xff800000 ;  /* 0xff80000000737802 */ /* 0x004fd60000000f00 */
[----:B------:R-:W-:Y:S05]  /*4c80*/  @!P3 BRA `(.L_x_42) ;  /* 0x0000000000fcb947 */ /* 0x000fea0003800000 */
[----:B------:R-:W-:Y:S01]  /*4c90*/  ISETP.GE.U32.AND P3, PT, R100, 0xf, PT ;  /* 0x0000000f6400780c */ /* 0x000fe20003f66070 */
[----:B------:R-:W-:Y:S01]  /*4ca0*/  IMAD.MOV.U32 R115, RZ, RZ, -0x800000 ;  /* 0xff800000ff737424 */ /* 0x000fe200078e00ff */
[----:B------:R-:W-:-:S11]  /*4cb0*/  MOV R21, RZ ;  /* 0x000000ff00157202 */ /* 0x000fd60000000f00 */
[----:B------:R-:W-:Y:S05]  /*4cc0*/  @!P3 BRA `(.L_x_43) ;  /* 0x00000000004cb947 */ /* 0x000fea0003800000 */
[----:B------:R-:W-:Y:S01]  /*4cd0*/  IMAD.MOV.U32 R115, RZ, RZ, -0x800000 ;  /* 0xff800000ff737424 */ /* 0x000fe200078e00ff */
[----:B------:R-:W-:-:S07]  /*4ce0*/  MOV R37, RZ ;  /* 0x000000ff00257202 */ /* 0x000fce0000000f00 */
.L_x_44:
[C---:B------:R-:W-:Y:S01]  /*4cf0*/  IMAD R36, R37.reuse, 0x4, R108 ;  /* 0x0000000425247824 */ /* 0x040fe200078e026c */
[----:B------:R-:W-:-:S04]  /*4d00*/  IADD3 R37, PT, PT, R37, 0x10, RZ ;  /* 0x0000001025257810 */ /* 0x000fc80007ffe0ff */
[----:B------:R-:W1:Y:S01]  /*4d10*/  LDS.128 R20, [R36] ;  /* 0x0000000024147984 */ /* 0x000e620000000c00 */
[----:B------:R-:W-:-:S03]  /*4d20*/  ISETP.NE.AND P3, PT, R37, R110, PT ;  /* 0x0000006e2500720c */ /* 0x000fc60003f65270 */
[----:B------:R-:W2:Y:S04]  /*4d30*/  LDS.128 R24, [R36+0x10] ;  /* 0x0000100024187984 */ /* 0x000ea80000000c00 */
[----:B------:R-:W3:Y:S04]  /*4d40*/  LDS.128 R28, [R36+0x20] ;  /* 0x00002000241c7984 */ /* 0x000ee80000000c00 */
[----:B------:R-:W4:Y:S01]  /*4d50*/  LDS.128 R32, [R36+0x30] ;  /* 0x0000300024207984 */ /* 0x000f220000000c00 */
[----:B-1----:R-:W-:-:S04]  /*4d60*/  FMNMX3 R20, R115, R20, R21, !PT ;  /* 0x0000001473147276 */ /* 0x002fc80007800015 */
[----:B------:R-:W-:-:S04]  /*4d70*/  FMNMX3 R20, R20, R22, R23, !PT ;  /* 0x0000001614147276 */ /* 0x000fc80007800017 */
[----:B--2---:R-:W-:-:S04]  /*4d80*/  FMNMX3 R20, R20, R24, R25, !PT ;  /* 0x0000001814147276 */ /* 0x004fc80007800019 */
[----:B------:R-:W-:-:S04]  /*4d90*/  FMNMX3 R20, R20, R26, R27, !PT ;  /* 0x0000001a14147276 */ /* 0x000fc8000780001b */
[----:B---3--:R-:W-:-:S04]  /*4da0*/  FMNMX3 R20, R20, R28, R29, !PT ;  /* 0x0000001c14147276 */ /* 0x008fc8000780001d */
[----:B------:R-:W-:-:S04]  /*4db0*/  FMNMX3 R20, R20, R30, R31, !PT ;  /* 0x0000001e14147276 */ /* 0x000fc8000780001f */
[----:B----4-:R-:W-:-:S04]  /*4dc0*/  FMNMX3 R20, R20, R32, R33, !PT ;  /* 0x0000002014147276 */ /* 0x010fc80007800021 */
[----:B------:R-:W-:Y:S01]  /*4dd0*/  FMNMX3 R115, R20, R34, R35, !PT ;  /* 0x0000002214737276 */ /* 0x000fe20007800023 */
[----:B------:R-:W-:Y:S06]  /*4de0*/  @P3 BRA `(.L_x_44) ;  /* 0xfffffffc00c03947 */ /* 0x000fec000383ffff */
[----:B------:R-:W-:-:S07]  /*4df0*/  IMAD.MOV.U32 R21, RZ, RZ, R110 ;  /* 0x000000ffff157224 */ /* 0x000fce00078e006e */
.L_x_43:
[----:B------:R-:W-:-:S13]  /*4e00*/  ISETP.NE.AND P3, PT, R104, RZ, PT ;  /* 0x000000ff6800720c */ /* 0x000fda0003f65270 */
[----:B------:R-:W-:Y:S05]  /*4e10*/  @!P3 BRA `(.L_x_42) ;  /* 0x000000000098b947 */ /* 0x000fea0003800000 */
[----:B------:R-:W-:Y:S01]  /*4e20*/  ISETP.NE.AND P3, PT, R103, RZ, PT ;  /* 0x000000ff6700720c */ /* 0x000fe20003f65270 */
[----:B------:R-:W-:-:S12]  /*4e30*/  @!P1 BRA `(.L_x_45) ;  /* 0x0000000000389947 */ /* 0x000fd80003800000 */
[C---:B------:R-:W-:Y:S01]  /*4e40*/  LEA R20, R21.reuse, R108, 0x2 ;  /* 0x0000006c15147211 */ /* 0x040fe200078e10ff */
[----:B------:R-:W-:-:S04]  /*4e50*/  VIADD R21, R21, 0x8 ;  /* 0x0000000815157836 */ /* 0x000fc80000000000 */
[----:B------:R-:W-:Y:S04]  /*4e60*/  LDS R22, [R20] ;  /* 0x0000000014167984 */ /* 0x000fe80000000800 */
[----:B------:R-:W1:Y:S04]  /*4e70*/  LDS R23, [R20+0x4] ;  /* 0x0000040014177984 */ /* 0x000e680000000800 */
[----:B------:R-:W-:Y:S04]  /*4e80*/  LDS R25, [R20+0x8] ;  /* 0x0000080014197984 */ /* 0x000fe80000000800 */
[----:B------:R-:W2:Y:S04]  /*4e90*/  LDS R24, [R20+0xc] ;  /* 0x00000c0014187984 */ /* 0x000ea80000000800 */
[----:B------:R-:W-:Y:S04]  /*4ea0*/  LDS R27, [R20+0x10] ;  /* 0x00001000141b7984 */ /* 0x000fe80000000800 */
[----:B------:R-:W3:Y:S04]  /*4eb0*/  LDS R26, [R20+0x14] ;  /* 0x00001400141a7984 */ /* 0x000ee80000000800 */
[----:B------:R-:W-:Y:S04]  /*4ec0*/  LDS R29, [R20+0x18] ;  /* 0x00001800141d7984 */ /* 0x000fe80000000800 */
[----:B------:R-:W4:Y:S01]  /*4ed0*/  LDS R28, [R20+0x1c] ;  /* 0x00001c00141c7984 */ /* 0x000f220000000800 */
[----:B-1----:R-:W-:-:S04]  /*4ee0*/  FMNMX3 R22, R115, R22, R23, !PT ;  /* 0x0000001673167276 */ /* 0x002fc80007800017 */
[----:B--2---:R-:W-:-:S04]  /*4ef0*/  FMNMX3 R22, R22, R25, R24, !PT ;  /* 0x0000001916167276 */ /* 0x004fc80007800018 */
[----:B---3--:R-:W-:-:S04]  /*4f00*/  FMNMX3 R22, R22, R27, R26, !PT ;  /* 0x0000001b16167276 */ /* 0x008fc8000780001a */
[----:B----4-:R-:W-:-:S07]  /*4f10*/  FMNMX3 R115, R22, R29, R28, !PT ;  /* 0x0000001d16737276 */ /* 0x010fce000780001c */
.L_x_45:
        /* <DEDUP_REMOVED lines=8> */
[----:B------:R-:W2:Y:S01]  /*4fa0*/  LDS R24, [R20+0xc] ;  /* 0x00000c0014187984 */ /* 0x000ea20000000800 */
[----:B-1----:R-:W-:-:S04]  /*4fb0*/  FMNMX3 R22, R115, R22, R23, !PT ;  /* 0x0000001673167276 */ /* 0x002fc80007800017 */
[----:B--2---:R-:W-:-:S07]  /*4fc0*/  FMNMX3 R115, R22, R25, R24, !PT ;  /* 0x0000001916737276 */ /* 0x004fce0007800018 */
.L_x_46:
[----:B------:R-:W-:Y:S05]  /*4fd0*/  @!P3 BRA `(.L_x_42) ;  /* 0x000000000028b947 */ /* 0x000fea0003800000 */
[----:B------:R-:W-:Y:S02]  /*4fe0*/  LEA R21, R21, R108, 0x2 ;  /* 0x0000006c15157211 */ /* 0x000fe400078e10ff */
[----:B------:R-:W-:-:S03]  /*4ff0*/  ISETP.NE.AND P3, PT, R98, 0x1, PT ;  /* 0x000000016200780c */ /* 0x000fc60003f65270 */
[----:B------:R-:W1:Y:S02]  /*5000*/  LDS R20, [R21] ;  /* 0x0000000015147984 */ /* 0x000e640000000800 */
[----:B-1----:R-:W-:-:S08]  /*5010*/  FMNMX R115, R115, R20, !PT ;  /* 0x0000001473737209 */ /* 0x002fd00007800000 */
[----:B------:R-:W-:Y:S05]  /*5020*/  @!P3 BRA `(.L_x_42) ;  /* 0x000000000014b947 */ /* 0x000fea0003800000 */
[----:B------:R-:W-:Y:S01]  /*5030*/  ISETP.NE.AND P3, PT, R98, 0x2, PT ;  /* 0x000000026200780c */ /* 0x000fe20003f65270 */
[----:B------:R-:W1:-:S12]  /*5040*/  LDS R20, [R21+0x4] ;  /* 0x0000040015147984 */ /* 0x000e580000000800 */
[----:B------:R-:W2:Y:S01]  /*5050*/  @P3 LDS R22, [R21+0x8] ;  /* 0x0000080015163984 */ /* 0x000ea20000000800 */
[----:B-1----:R-:W-:-:S04]  /*5060*/  FMNMX R115, R115, R20, !PT ;  /* 0x0000001473737209 */ /* 0x002fc80007800000 */
[----:B--2---:R-:W-:-:S07]  /*5070*/  @P3 FMNMX R115, R115, R22, !PT ;  /* 0x0000001673733209 */ /* 0x004fce0007800000 */
.L_x_42:
[----:B------:R-:W1:Y:S01]  /*5080*/  S2R R112, SR_CgaCtaId ;  /* 0x0000000000707919 */ /* 0x000e620000008800 */
[----:B------:R-:W-:Y:S01]  /*5090*/  MOV R113, 0x400 ;  /* 0x0000040000717802 */ /* 0x000fe20000000f00 */
[----:B------:R-:W-:Y:S01]  /*50a0*/  IMAD.MOV.U32 R118, RZ, RZ, 0x3bbb989d ;  /* 0x3bbb989dff767424 */ /* 0x000fe200078e00ff */
[----:B------:R-:W-:Y:S01]  /*50b0*/  MOV R117, 0x437c0000 ;  /* 0x437c000000757802 */ /* 0x000fe20000000f00 */
[----:B------:R-:W-:Y:S01]  /*50c0*/  IMAD R119, R111, 0x140, R92 ;  /* 0x000001406f777824 */ /* 0x000fe200078e025c */
[----:B------:R-:W-:Y:S01]  /*50d0*/  ISETP.GE.AND P3, PT, R101, 0x1, PT ;  /* 0x000000016500780c */ /* 0x000fe20003f66270 */
[----:B------:R-:W-:-:S03]  /*50e0*/  VIADD R21, R113, 0x5400 ;  /* 0x0000540071157836 */ /* 0x000fc60000000000 */
[----:B------:R-:W-:Y:S04]  /*50f0*/  LDS.128 R76, [R119] ;  /* 0x00000000774c7984 */ /* 0x000fe80000000c00 */
[----:B------:R-:W-:Y:S04]  /*5100*/  LDS.128 R72, [R119+0x10] ;  /* 0x0000100077487984 */ /* 0x000fe80000000c00 */
[----:B------:R-:W-:Y:S04]  /*5110*/  LDS.128 R60, [R119+0x20] ;  /* 0x00002000773c7984 */ /* 0x000fe80000000c00 */
[----:B------:R-:W-:Y:S04]  /*5120*/  LDS.128 R64, [R119+0x30] ;  /* 0x0000300077407984 */ /* 0x000fe80000000c00 */
[----:B------:R-:W-:Y:S04]  /*5130*/  LDS.128 R32, [R119+0x70] ;  /* 0x0000700077207984 */ /* 0x000fe80000000c00 */
[----:B------:R-:W-:Y:S01]  /*5140*/  LDS.128 R36, [R119+0x80] ;  /* 0x0000800077247984 */ /* 0x000fe20000000c00 */
[----:B-1----:R-:W-:-:S03]  /*5150*/  LEA R116, R112, R21, 0x18 ;  /* 0x0000001570747211 */ /* 0x002fc600078ec0ff */
[----:B------:R-:W-:Y:S01]  /*5160*/  LDS.128 R44, [R119+0xa0] ;  /* 0x0000a000772c7984 */ /* 0x000fe20000000c00 */
[----:B------:R-:W-:-:S03]  /*5170*/  LEA R116, R111, R116, 0x2 ;  /* 0x000000746f747211 */ /* 0x000fc600078e10ff */
[----:B------:R-:W-:Y:S04]  /*5180*/  LDS.128 R48, [R119+0xb0] ;  /* 0x0000b00077307984 */ /* 0x000fe80000000c00 */
[----:B------:R-:W1:Y:S04]  /*5190*/  LDS R20, [R116] ;  /* 0x0000000074147984 */ /* 0x000e680000000800 */
[----:B------:R-:W-:Y:S04]  /*51a0*/  LDS.128 R52, [R119+0xc0] ;  /* 0x0000c00077347984 */ /* 0x000fe80000000c00 */
[----:B------:R-:W-:Y:S04]  /*51b0*/  LDS.128 R56, [R119+0xd0] ;  /* 0x0000d00077387984 */ /* 0x000fe80000000c00 */
[----:B------:R-:W-:Y:S01]  /*51c0*/  LDS.128 R24, [R119+0x50] ;  /* 0x0000500077187984 */ /* 0x000fe20000000c00 */
[----:B-1----:R-:W-:-:S05]  /*51d0*/  FMNMX R115, R20, R115, !PT ;  /* 0x0000007314737209 */ /* 0x002fca0007800000 */
[----:B------:R-:W-:-:S04]  /*51e0*/  FADD R21, R20, -R115 ;  /* 0x8000007314157221 */ /* 0x000fc80000000000 */
[----:B------:R-:W-:-:S04]  /*51f0*/  FFMA.SAT R20, R21, R118, 0.5 ;  /* 0x3f00000015147423 */ /* 0x000fc80000002076 */
[----:B------:R-:W-:-:S04]  /*5200*/  FFMA.RM R28, R20, R117, 12582913 ;  /* 0x4b400001141c7423 */ /* 0x000fc80000004075 */
[C---:B------:R-:W-:Y:S01]  /*5210*/  FADD R20, R28.reuse, -12583039 ;  /* 0xcb40007f1c147421 */ /* 0x040fe20000000000 */
[----:B------:R-:W-:-:S03]  /*5220*/  IMAD.SHL.U32 R114, R28, 0x800000, RZ ;  /* 0x008000001c727824 */ /* 0x000fc600078e00ff */
[----:B------:R-:W-:-:S04]  /*5230*/  FFMA R20, R21, 1.4426950216293334961, -R20 ;  /* 0x3fb8aa3b15147823 */ /* 0x000fc80000000814 */
[----:B------:R-:W-:Y:S02]  /*5240*/  FFMA R40, R21, 1.925963033500011079e-08, R20 ;  /* 0x32a5706015287823 */ /* 0x000fe40000000014 */
[----:B------:R-:W1:Y:S02]  /*5250*/  LDS.128 R20, [R119+0x40] ;  /* 0x0000400077147984 */ /* 0x000e640000000c00 */
[----:B------:R2:W3:Y:S02]  /*5260*/  MUFU.EX2 R29, R40 ;  /* 0x00000028001d7308 */ /* 0x0004e40000000800 */
[----:B--2---:R-:W2:Y:S01]  /*5270*/  LDS.128 R40, [R119+0x90] ;  /* 0x0000900077287984 */ /* 0x004ea20000000c00 */
[----:B---3--:R-:W-:-:S03]  /*5280*/  FMUL R114, R114, R29 ;  /* 0x0000001d72727220 */ /* 0x008fc60000400000 */
[----:B------:R-:W3:Y:S01]  /*5290*/  LDS.128 R28, [R119+0x60] ;  /* 0x00006000771c7984 */ /* 0x000ee20000000c00 */
[C---:B------:R-:W-:Y:S01]  /*52a0*/  FMUL R76, R114.reuse, R76 ;  /* 0x0000004c724c7220 */ /* 0x040fe20000400000 */
[C---:B------:R-:W-:Y:S01]  /*52b0*/  FMUL R77, R114.reuse, R77 ;  /* 0x0000004d724d7220 */ /* 0x040fe20000400000 */
[C---:B------:R-:W-:Y:S01]  /*52c0*/  FMUL R78, R114.reuse, R78 ;  /* 0x0000004e724e7220 */ /* 0x040fe20000400000 */
[C---:B------:R-:W-:Y:S01]  /*52d0*/  FMUL R79, R114.reuse, R79 ;  /* 0x0000004f724f7220 */ /* 0x040fe20000400000 */
[C---:B------:R-:W-:Y:S01]  /*52e0*/  FMUL R72, R114.reuse, R72 ;  /* 0x0000004872487220 */ /* 0x040fe20000400000 */
[C---:B------:R-:W-:Y:S01]  /*52f0*/  FMUL R73, R114.reuse, R73 ;  /* 0x0000004972497220 */ /* 0x040fe20000400000 */
[C---:B------:R-:W-:Y:S01]  /*5300*/  FMUL R74, R114.reuse, R74 ;  /* 0x0000004a724a7220 */ /* 0x040fe20000400000 */
[C---:B------:R-:W-:Y:S01]  /*5310*/  FMUL R75, R114.reuse, R75 ;  /* 0x0000004b724b7220 */ /* 0x040fe20000400000 */
[----:B------:R-:W-:Y:S01]  /*5320*/  STS.128 [R119], R76 ;  /* 0x0000004c77007388 */ /* 0x000fe20000000c00 */
[C---:B------:R-:W-:Y:S01]  /*5330*/  FMUL R60, R114.reuse, R60 ;  /* 0x0000003c723c7220 */ /* 0x040fe20000400000 */
[C---:B------:R-:W-:Y:S01]  /*5340*/  FMUL R61, R114.reuse, R61 ;  /* 0x0000003d723d7220 */ /* 0x040fe20000400000 */
[C---:B------:R-:W-:Y:S01]  /*5350*/  FMUL R62, R114.reuse, R62 ;  /* 0x0000003e723e7220 */ /* 0x040fe20000400000 */
[----:B------:R-:W-:Y:S01]  /*5360*/  STS.128 [R119+0x10], R72 ;  /* 0x0000104877007388 */ /* 0x000fe20000000c00 */
[C---:B------:R-:W-:Y:S01]  /*5370*/  FMUL R63, R114.reuse, R63 ;  /* 0x0000003f723f7220 */ /* 0x040fe20000400000 */
[C---:B------:R-:W-:Y:S01]  /*5380*/  FMUL R64, R114.reuse, R64 ;  /* 0x0000004072407220 */ /* 0x040fe20000400000 */
[C---:B------:R-:W-:Y:S01]  /*5390*/  FMUL R65, R114.reuse, R65 ;  /* 0x0000004172417220 */ /* 0x040fe20000400000 */
[----:B------:R-:W4:Y:S01]  /*53a0*/  LDS.128 R72, [R119+0xe0] ;  /* 0x0000e00077487984 */ /* 0x000f220000000c00 */
[C---:B------:R-:W-:Y:S01]  /*53b0*/  FMUL R66, R114.reuse, R66 ;  /* 0x0000004272427220 */ /* 0x040fe20000400000 */
[C---:B------:R-:W-:Y:S01]  /*53c0*/  FMUL R67, R114.reuse, R67 ;  /* 0x0000004372437220 */ /* 0x040fe20000400000 */
[C---:B-1----:R-:W-:Y:S01]  /*53d0*/  FMUL R20, R114.reuse, R20 ;  /* 0x0000001472147220 */ /* 0x042fe20000400000 */
[----:B------:R-:W1:Y:S01]  /*53e0*/  LDS.128 R76, [R119+0xf0] ;  /* 0x0000f000774c7984 */ /* 0x000e620000000c00 */
        /* <DEDUP_REMOVED lines=11> */
[C---:B--2---:R-:W-:Y:S01]  /*54a0*/  FMUL R40, R114.reuse, R40 ;  /* 0x0000002872287220 */ /* 0x044fe20000400000 */
[C---:B------:R-:W-:Y:S01]  /*54b0*/  FMUL R41, R114.reuse, R41 ;  /* 0x0000002972297220 */ /* 0x040fe20000400000 */
[C---:B------:R-:W-:Y:S01]  /*54c0*/  FMUL R42, R114.reuse, R42 ;  /* 0x0000002a722a7220 */ /* 0x040fe20000400000 */
[C---:B------:R-:W-:Y:S01]  /*54d0*/  FMUL R43, R114.reuse, R43 ;  /* 0x0000002b722b7220 */ /* 0x040fe20000400000 */
[C---:B------:R-:W-:Y:S01]  /*54e0*/  FMUL R44, R114.reuse, R44 ;  /* 0x0000002c722c7220 */ /* 0x040fe20000400000 */
[C---:B------:R-:W-:Y:S01]  /*54f0*/  FMUL R45, R114.reuse, R45 ;  /* 0x0000002d722d7220 */ /* 0x040fe20000400000 */
[C---:B---3--:R-:W-:Y:S01]  /*5500*/  FMUL R28, R114.reuse, R28 ;  /* 0x0000001c721c7220 */ /* 0x048fe20000400000 */
        /* <DEDUP_REMOVED lines=17> */
[C---:B----4-:R-:W-:Y:S01]  /*5620*/  FMUL R72, R114.reuse, R72 ;  /* 0x0000004872487220 */ /* 0x050fe20000400000 */
[C---:B------:R-:W-:Y:S01]  /*5630*/  FMUL R73, R114.reuse, R73 ;  /* 0x0000004972497220 */ /* 0x040fe20000400000 */
[C---:B------:R-:W-:Y:S01]  /*5640*/  FMUL R74, R114.reuse, R74 ;  /* 0x0000004a724a7220 */ /* 0x040fe20000400000 */
[C---:B------:R-:W-:Y:S01]  /*5650*/  FMUL R75, R114.reuse, R75 ;  /* 0x0000004b724b7220 */ /* 0x040fe20000400000 */
[C---:B-1----:R-:W-:Y:S01]  /*5660*/  FMUL R76, R114.reuse, R76 ;  /* 0x0000004c724c7220 */ /* 0x042fe20000400000 */
[C---:B------:R-:W-:Y:S01]  /*5670*/  FMUL R77, R114.reuse, R77 ;  /* 0x0000004d724d7220 */ /* 0x040fe20000400000 */
[C---:B------:R-:W-:Y:S01]  /*5680*/  FMUL R78, R114.reuse, R78 ;  /* 0x0000004e724e7220 */ /* 0x040fe20000400000 */
[C---:B------:R-:W-:Y:S01]  /*5690*/  FMUL R79, R114.reuse, R79 ;  /* 0x0000004f724f7220 */ /* 0x040fe20000400000 */
[----:B------:R-:W-:Y:S01]  /*56a0*/  STS.128 [R119+0x20], R60 ;  /* 0x0000203c77007388 */ /* 0x000fe20000000c00 */
[C---:B------:R-:W-:Y:S01]  /*56b0*/  FMUL R24, R114.reuse, R24 ;  /* 0x0000001872187220 */ /* 0x040fe20000400000 */
[C---:B------:R-:W-:Y:S01]  /*56c0*/  FMUL R25, R114.reuse, R25 ;  /* 0x0000001972197220 */ /* 0x040fe20000400000 */
[C---:B------:R-:W-:Y:S01]  /*56d0*/  FMUL R26, R114.reuse, R26 ;  /* 0x0000001a721a7220 */ /* 0x040fe20000400000 */
[----:B------:R-:W-:Y:S01]  /*56e0*/  STS.128 [R119+0x30], R64 ;  /* 0x0000304077007388 */ /* 0x000fe20000000c00 */
[----:B------:R-:W-:-:S03]  /*56f0*/  FMUL R27, R114, R27 ;  /* 0x0000001b721b7220 */ /* 0x000fc60000400000 */
[----:B------:R-:W-:Y:S04]  /*5700*/  STS.128 [R119+0x40], R20 ;  /* 0x0000401477007388 */ /* 0x000fe80000000c00 */
        /* <DEDUP_REMOVED lines=10> */
[----:B------:R1:W-:Y:S02]  /*57b0*/  STS.128 [R119+0x50], R24 ;  /* 0x0000501877007388 */ /* 0x0003e40000000c00 */
[----:B-1----:R-:W-:Y:S01]  /*57c0*/  MOV R25, RZ ;  /* 0x000000ff00197202 */ /* 0x002fe20000000f00 */
[----:B------:R-:W-:Y:S06]  /*57d0*/  @!P3 BRA `(.L_x_47) ;  /* 0x000000040058b947 */ /* 0x000fec0003800000 */
[----:B------:R-:W-:Y:S01]  /*57e0*/  ISETP.GE.U32.AND P3, PT, R100, 0x3, PT ;  /* 0x000000036400780c */ /* 0x000fe20003f66070 */
[----:B------:R-:W-:Y:S01]  /*57f0*/  IMAD.MOV.U32 R25, RZ, RZ, RZ ;  /* 0x000000ffff197224 */ /* 0x000fe200078e00ff */
[----:B------:R-:W-:-:S11]  /*5800*/  MOV R21, RZ ;  /* 0x000000ff00157202 */ /* 0x000fd60000000f00 */
[----:B------:R-:W-:Y:S05]  /*5810*/  @!P3 BRA `(.L_x_48) ;  /* 0x0000000000acb947 */ /* 0x000fea0003800000 */
[----:B------:R-:W-:-:S07]  /*5820*/  CS2R R24, SRZ ;  /* 0x0000000000187805 */ /* 0x000fce000001ff00 */
.L_x_49:
[C---:B------:R-:W-:Y:S01]  /*5830*/  IMAD R20, R24.reuse, 0x4, R108 ;  /* 0x0000000418147824 */ /* 0x040fe200078e026c */
[----:B------:R-:W-:-:S04]  /*5840*/  IADD3 R24, PT, PT, R24, 0x4, RZ ;  /* 0x0000000418187810 */ /* 0x000fc80007ffe0ff */
[----:B------:R-:W-:Y:S01]  /*5850*/  ISETP.NE.AND P3, PT, R24, R109, PT ;  /* 0x0000006d1800720c */ /* 0x000fe20003f65270 */
[----:B------:R-:W1:Y:S02]  /*5860*/  LDS.128 R20, [R20] ;  /* 0x0000000014147984 */ /* 0x000e640000000c00 */
[C---:B-1----:R-:W-:Y:S01]  /*5870*/  FADD R27, -R115.reuse, R20 ;  /* 0x00000014731b7221 */ /* 0x042fe20000000100 */
[C---:B------:R-:W-:Y:S01]  /*5880*/  FADD R21, -R115.reuse, R21 ;  /* 0x0000001573157221 */ /* 0x040fe20000000100 */
[C---:B------:R-:W-:Y:S01]  /*5890*/  FADD R29, -R115.reuse, R22 ;  /* 0x00000016731d7221 */ /* 0x040fe20000000100 */
[----:B------:R-:W-:Y:S01]  /*58a0*/  FADD R23, -R115, R23 ;  /* 0x0000001773177221 */ /* 0x000fe20000000100 */
[-C--:B------:R-:W-:Y:S01]  /*58b0*/  FFMA.SAT R26, R27, R118.reuse, 0.5 ;  /* 0x3f0000001b1a7423 */ /* 0x080fe20000002076 */
[-C--:B------:R-:W-:Y:S01]  /*58c0*/  FFMA.SAT R30, R21, R118.reuse, 0.5 ;  /* 0x3f000000151e7423 */ /* 0x080fe20000002076 */
[-C--:B------:R-:W-:Y:S01]  /*58d0*/  FFMA.SAT R22, R29, R118.reuse, 0.5 ;  /* 0x3f0000001d167423 */ /* 0x080fe20000002076 */
[----:B------:R-:W-:Y:S01]  /*58e0*/  FFMA.SAT R34, R23, R118, 0.5 ;  /* 0x3f00000017227423 */ /* 0x000fe20000002076 */
[-C--:B------:R-:W-:Y:S01]  /*58f0*/  FFMA.RM R26, R26, R117.reuse, 12582913 ;  /* 0x4b4000011a1a7423 */ /* 0x080fe20000004075 */
[-C--:B------:R-:W-:Y:S01]  /*5900*/  FFMA.RM R30, R30, R117.reuse, 12582913 ;  /* 0x4b4000011e1e7423 */ /* 0x080fe20000004075 */
[-C--:B------:R-:W-:Y:S01]  /*5910*/  FFMA.RM R22, R22, R117.reuse, 12582913 ;  /* 0x4b40000116167423 */ /* 0x080fe20000004075 */
[----:B------:R-:W-:Y:S01]  /*5920*/  FFMA.RM R34, R34, R117, 12582913 ;  /* 0x4b40000122227423 */ /* 0x000fe20000004075 */
[----:B------:R-:W-:Y:S01]  /*5930*/  FADD R28, R26, -12583039 ;  /* 0xcb40007f1a1c7421 */ /* 0x000fe20000000000 */
[----:B------:R-:W-:Y:S01]  /*5940*/  FADD R20, R30, -12583039 ;  /* 0xcb40007f1e147421 */ /* 0x000fe20000000000 */
[----:B------:R-:W-:Y:S01]  /*5950*/  FADD R32, R22, -12583039 ;  /* 0xcb40007f16207421 */ /* 0x000fe20000000000 */
[----:B------:R-:W-:Y:S01]  /*5960*/  FADD R36, R34, -12583039 ;  /* 0xcb40007f22247421 */ /* 0x000fe20000000000 */
[----:B------:R-:W-:Y:S01]  /*5970*/  FFMA R28, R27, 1.4426950216293334961, -R28 ;  /* 0x3fb8aa3b1b1c7823 */ /* 0x000fe2000000081c */
[----:B------:R-:W-:Y:S01]  /*5980*/  FFMA R20, R21, 1.4426950216293334961, -R20 ;  /* 0x3fb8aa3b15147823 */ /* 0x000fe20000000814 */
[----:B------:R-:W-:Y:S01]  /*5990*/  FFMA R32, R29, 1.4426950216293334961, -R32 ;  /* 0x3fb8aa3b1d207823 */ /* 0x000fe20000000820 */
[----:B------:R-:W-:Y:S01]  /*59a0*/  FFMA R36, R23, 1.4426950216293334961, -R36 ;  /* 0x3fb8aa3b17247823 */ /* 0x000fe20000000824 */
[----:B------:R-:W-:Y:S01]  /*59b0*/  FFMA R28, R27, 1.925963033500011079e-08, R28 ;  /* 0x32a570601b1c7823 */ /* 0x000fe2000000001c */
[----:B------:R-:W-:Y:S01]  /*59c0*/  FFMA R20, R21, 1.925963033500011079e-08, R20 ;  /* 0x32a5706015147823 */ /* 0x000fe20000000014 */
[----:B------:R-:W-:Y:S01]  /*59d0*/  FFMA R32, R29, 1.925963033500011079e-08, R32 ;  /* 0x32a570601d207823 */ /* 0x000fe20000000020 */
[----:B------:R-:W-:Y:S01]  /*59e0*/  FFMA R36, R23, 1.925963033500011079e-08, R36 ;  /* 0x32a5706017247823 */ /* 0x000fe20000000024 */
[----:B------:R-:W-:Y:S01]  /*59f0*/  SHF.L.U32 R26, R26, 0x17, RZ ;  /* 0x000000171a1a7819 */ /* 0x000fe200000006ff */
[----:B------:R-:W-:Y:S01]  /*5a00*/  IMAD.SHL.U32 R21, R30, 0x800000, RZ ;  /* 0x008000001e157824 */ /* 0x000fe200078e00ff */
[----:B------:R-:W1:Y:S01]  /*5a10*/  MUFU.EX2 R28, R28 ;  /* 0x0000001c001c7308 */ /* 0x000e620000000800 */
[----:B------:R-:W-:-:S07]  /*5a20*/  IMAD.SHL.U32 R23, R22, 0x800000, RZ ;  /* 0x0080000016177824 */ /* 0x000fce00078e00ff */
[----:B------:R-:W2:Y:S08]  /*5a30*/  MUFU.EX2 R20, R20 ;  /* 0x0000001400147308 */ /* 0x000eb00000000800 */
[----:B------:R-:W3:Y:S01]  /*5a40*/  MUFU.EX2 R32, R32 ;  /* 0x0000002000207308 */ /* 0x000ee20000000800 */
[----:B-1----:R-:W-:Y:S01]  /*5a50*/  FFMA R26, R26, R28, R25 ;  /* 0x0000001c1a1a7223 */ /* 0x002fe20000000019 */
[----:B------:R-:W-:-:S06]  /*5a60*/  SHF.L.U32 R25, R34, 0x17, RZ ;  /* 0x0000001722197819 */ /* 0x000fcc00000006ff */
[----:B------:R-:W1:Y:S01]  /*5a70*/  MUFU.EX2 R36, R36 ;  /* 0x0000002400247308 */ /* 0x000e620000000800 */
[----:B--2---:R-:W-:-:S04]  /*5a80*/  FFMA R20, R21, R20, R26 ;  /* 0x0000001415147223 */ /* 0x004fc8000000001a */
[----:B---3--:R-:W-:-:S04]  /*5a90*/  FFMA R20, R23, R32, R20 ;  /* 0x0000002017147223 */ /* 0x008fc80000000014 */
[----:B-1----:R-:W-:Y:S01]  /*5aa0*/  FFMA R25, R25, R36, R20 ;  /* 0x0000002419197223 */ /* 0x002fe20000000014 */
[----:B------:R-:W-:Y:S06]  /*5ab0*/  @P3 BRA `(.L_x_49) ;  /* 0xfffffffc005c3947 */ /* 0x000fec000383ffff */
[----:B------:R-:W-:-:S07]  /*5ac0*/  IMAD.MOV.U32 R21, RZ, RZ, R109 ;  /* 0x000000ffff157224 */ /* 0x000fce00078e006d */
.L_x_48:
[----:B------:R-:W-:-:S13]  /*5ad0*/  ISETP.NE.AND P3, PT, R98, RZ, PT ;  /* 0x000000ff6200720c */ /* 0x000fda0003f65270 */
[----:B------:R-:W-:Y:S05]  /*5ae0*/  @!P3 BRA `(.L_x_47) ;  /* 0x000000000094b947 */ /* 0x000fea0003800000 */
[----:B------:R-:W-:Y:S02]  /*5af0*/  ISETP.NE.AND P5, PT, R98, 0x1, PT ;  /* 0x000000016200780c */ /* 0x000fe40003fa5270 */
[----:B------:R-:W-:-:S11]  /*5b00*/  LOP3.LUT P3, RZ, R106, 0x1, RZ, 0xc0, !PT ;  /* 0x000000016aff7812 */ /* 0x000fd6000786c0ff */
[----:B------:R-:W-:Y:S05]  /*5b10*/  @!P5 BRA `(.L_x_50) ;  /* 0x000000000058d947 */ /* 0x000fea0003800000 */
[C---:B------:R-:W-:Y:S01]  /*5b20*/  LEA R20, R21.reuse, R108, 0x2 ;  /* 0x0000006c15147211 */ /* 0x040fe200078e10ff */
[----:B------:R-:W-:-:S04]  /*5b30*/  VIADD R21, R21, 0x2 ;  /* 0x0000000215157836 */ /* 0x000fc80000000000 */
[----:B------:R-:W1:Y:S04]  /*5b40*/  LDS R22, [R20] ;  /* 0x0000000014167984 */ /* 0x000e680000000800 */
[----:B------:R-:W2:Y:S01]  /*5b50*/  LDS R24, [R20+0x4] ;  /* 0x0000040014187984 */ /* 0x000ea20000000800 */
[----:B-1----:R-:W-:-:S04]  /*5b60*/  FADD R23, -R115, R22 ;  /* 0x0000001673177221 */ /* 0x002fc80000000100 */
[----:B------:R-:W-:Y:S01]  /*5b70*/  FFMA.SAT R22, R23, R118, 0.5 ;  /* 0x3f00000017167423 */ /* 0x000fe20000002076 */
[----:B--2---:R-:W-:-:S03]  /*5b80*/  FADD R27, -R115, R24 ;  /* 0x00000018731b7221 */ /* 0x004fc60000000100 */
[----:B------:R-:W-:Y:S01]  /*5b90*/  FFMA.RM R22, R22, R117, 12582913 ;  /* 0x4b40000116167423 */ /* 0x000fe20000004075 */
[----:B------:R-:W-:-:S03]  /*5ba0*/  FFMA.SAT R26, R27, R118, 0.5 ;  /* 0x3f0000001b1a7423 */ /* 0x000fc60000002076 */
[----:B------:R-:W-:Y:S01]  /*5bb0*/  FADD R24, R22, -12583039 ;  /* 0xcb40007f16187421 */ /* 0x000fe20000000000 */
[----:B------:R-:W-:Y:S01]  /*5bc0*/  FFMA.RM R26, R26, R117, 12582913 ;  /* 0x4b4000011a1a7423 */ /* 0x000fe20000004075 */
[----:B------:R-:W-:Y:S02]  /*5bd0*/  IMAD.SHL.U32 R22, R22, 0x800000, RZ ;  /* 0x0080000016167824 */ /* 0x000fe400078e00ff */
[----:B------:R-:W-:Y:S01]  /*5be0*/  FFMA R24, R23, 1.4426950216293334961, -R24 ;  /* 0x3fb8aa3b17187823 */ /* 0x000fe20000000818 */
[----:B------:R-:W-:-:S03]  /*5bf0*/  FADD R28, R26, -12583039 ;  /* 0xcb40007f1a1c7421 */ /* 0x000fc60000000000 */
[----:B------:R-:W-:Y:S01]  /*5c00*/  FFMA R24, R23, 1.925963033500011079e-08, R24 ;  /* 0x32a5706017187823 */ /* 0x000fe20000000018 */
[----:B------:R-:W-:Y:S01]  /*5c10*/  FFMA R28, R27, 1.4426950216293334961, -R28 ;  /* 0x3fb8aa3b1b1c7823 */ /* 0x000fe2000000081c */
[----:B------:R-:W-:-:S03]  /*5c20*/  SHF.L.U32 R23, R26, 0x17, RZ ;  /* 0x000000171a177819 */ /* 0x000fc600000006ff */
[----:B------:R-:W-:Y:S01]  /*5c30*/  FFMA R28, R27, 1.925963033500011079e-08, R28 ;  /* 0x32a570601b1c7823 */ /* 0x000fe2000000001c */
[----:B------:R-:W1:Y:S08]  /*5c40*/  MUFU.EX2 R24, R24 ;  /* 0x0000001800187308 */ /* 0x000e700000000800 */
[----:B------:R-:W2:Y:S01]  /*5c50*/  MUFU.EX2 R28, R28 ;  /* 0x0000001c001c7308 */ /* 0x000ea20000000800 */
[----:B-1----:R-:W-:-:S04]  /*5c60*/  FFMA R22, R22, R24, R25 ;  /* 0x0000001816167223 */ /* 0x002fc80000000019 */
[----:B--2---:R-:W-:-:S07]  /*5c70*/  FFMA R25, R23, R28, R22 ;  /* 0x0000001c17197223 */ /* 0x004fce0000000016 */
.L_x_50:
[----:B------:R-:W-:Y:S05]  /*5c80*/  @!P3 BRA `(.L_x_47) ;  /* 0x00000000002cb947 */ /* 0x000fea0003800000 */
[----:B------:R-:W-:-:S06]  /*5c90*/  LEA R108, R21, R108, 0x2 ;  /* 0x0000006c156c7211 */ /* 0x000fcc00078e10ff */
[----:B------:R-:W1:Y:S02]  /*5ca0*/  LDS R108, [R108] ;  /* 0x000000006c6c7984 */ /* 0x000e640000000800 */
[----:B-1----:R-:W-:-:S04]  /*5cb0*/  FADD R21, -R115, R108 ;  /* 0x0000006c73157221 */ /* 0x002fc80000000100 */
[----:B------:R-:W-:-:S04]  /*5cc0*/  FFMA.SAT R118, R21, R118, 0.5 ;  /* 0x3f00000015767423 */ /* 0x000fc80000002076 */
[----:B------:R-:W-:-:S04]  /*5cd0*/  FFMA.RM R118, R118, R117, 12582913 ;  /* 0x4b40000176767423 */ /* 0x000fc80000004075 */
[C---:B------:R-:W-:Y:S01]  /*5ce0*/  FADD R20, R118.reuse, -12583039 ;  /* 0xcb40007f76147421 */ /* 0x040fe20000000000 */
[----:B------:R-:W-:-:S03]  /*5cf0*/  IMAD.SHL.U32 R118, R118, 0x800000, RZ ;  /* 0x0080000076767824 */ /* 0x000fc600078e00ff */
[----:B------:R-:W-:-:S04]  /*5d00*/  FFMA R20, R21, 1.4426950216293334961, -R20 ;  /* 0x3fb8aa3b15147823 */ /* 0x000fc80000000814 */
[----:B------:R-:W-:-:S06]  /*5d10*/  FFMA R20, R21, 1.925963033500011079e-08, R20 ;  /* 0x32a5706015147823 */ /* 0x000fcc0000000014 */
[----:B------:R-:W1:Y:S02]  /*5d20*/  MUFU.EX2 R20, R20 ;  /* 0x0000001400147308 */ /* 0x000e640000000800 */
[----:B-1----:R-:W-:-:S07]  /*5d30*/  FFMA R25, R118, R20, R25 ;  /* 0x0000001476197223 */ /* 0x002fce0000000019 */
.L_x_47:
[----:B------:R-:W-:-:S04]  /*5d40*/  IADD3 R113, PT, PT, R113, 0x5480, RZ ;  /* 0x0000548071717810 */ /* 0x000fc80007ffe0ff */
[----:B------:R-:W-:-:S05]  /*5d50*/  LEA R20, R112, R113, 0x18 ;  /* 0x0000007170147211 */ /* 0x000fca00078ec0ff */
[C---:B------:R-:W-:Y:S01]  /*5d60*/  IMAD R20, R111.reuse, 0x4, R20 ;  /* 0x000000046f147824 */ /* 0x040fe200078e0214 */
[----:B------:R-:W-:-:S04]  /*5d70*/  IADD3 R111, PT, PT, R111, 0x80, RZ ;  /* 0x000000806f6f7810 */ /* 0x000fc80007ffe0ff */
[----:B------:R-:W1:Y:S01]  /*5d80*/  LDS R21, [R20] ;  /* 0x0000000014157984 */ /* 0x000e620000000800 */
[----:B------:R-:W-:-:S03]  /*5d90*/  ISETP.GE.AND P3, PT, R111, R95, PT ;  /* 0x0000005f6f00720c */ /* 0x000fc60003f66270 */
[----:B------:R2:W-:Y:S01]  /*5da0*/  STS [R116], R115 ;  /* 0x0000007374007388 */ /* 0x0005e20000000800 */
[----:B-1----:R-:W-:-:S05]  /*5db0*/  FFMA R21, R114, R21, R25 ;  /* 0x0000001572157223 */ /* 0x002fca0000000019 */
[----:B------:R2:W-:Y:S04]  /*5dc0*/  STS [R20], R21 ;  /* 0x0000001514007388 */ /* 0x0005e80000000800 */
[----:B------:R-:W-:Y:S05]  /*5dd0*/  @!P3 BRA `(.L_x_51) ;  /* 0xffffffec009cb947 */ /* 0x000fea000383ffff */
.L_x_41:
[----:B------:R-:W-:Y:S05]  /*5de0*/  BSYNC.RECONVERGENT B0 ;  /* 0x0000000000007941 */ /* 0x000fea0003800200 */
.L_x_40:
[----:B------:R-:W-:Y:S01]  /*5df0*/  BAR.SYNC.DEFER_BLOCKING 0x0 ;  /* 0x0000000000007b1d */ /* 0x000fe20000010000 */
[----:B------:R-:W-:-:S05]  /*5e00*/  ISETP.GE.AND P1, PT, R94, R95, PT ;  /* 0x0000005f5e00720c */ /* 0x000fca0003f26270 */
[----:B------:R-:W-:Y:S08]  /*5e10*/  BSSY.RECONVERGENT B0, `(.L_x_52) ;  /* 0x00000b6000007945 */ /* 0x000ff00003800200 */
[----:B------:R-:W-:Y:S05]  /*5e20*/  @P1 BRA `(.L_x_53) ;  /* 0x0000000800d01947 */ /* 0x000fea0003800000 */
[----:B-12---:R-:W-:Y:S01]  /*5e30*/  LOP3.LUT R20, R107, 0xf, RZ, 0xc0, !PT ;  /* 0x0000000f6b147812 */ /* 0x006fe200078ec0ff */
[----:B------:R-:W-:Y:S01]  /*5e40*/  IMAD.IADD R105, R105, 0x1, -R106 ;  /* 0x0000000169697824 */ /* 0x000fe200078e0a6a */
[----:B------:R-:W-:Y:S01]  /*5e50*/  IADD3 R22, PT, PT, R102, -0x1, RZ ;  /* 0xffffffff66167810 */ /* 0x000fe20007ffe0ff */
[----:B------:R-:W-:Y:S01]  /*5e60*/  IMAD.IADD R24, R101, 0x1, -R98 ;  /* 0x0000000165187824 */ /* 0x000fe200078e0a62 */
[----:B------:R-:W-:Y:S01]  /*5e70*/  LOP3.LUT R107, R107, 0x3, RZ, 0xc0, !PT ;  /* 0x000000036b6b7812 */ /* 0x000fe200078ec0ff */
[----:B------:R-:W-:Y:S01]  /*5e80*/  VIADD R20, R20, 0xffffffff ;  /* 0xffffffff14147836 */ /* 0x000fe20000000000 */
[----:B---34-:R-:W-:Y:S02]  /*5e90*/  IADD3 R21, PT, PT, R105, -0x1, RZ ;  /* 0xffffffff69157810 */ /* 0x018fe40007ffe0ff */
[----:B------:R-:W-:Y:S02]  /*5ea0*/  ISETP.GE.U32.AND P1, PT, R22, 0x3, PT ;  /* 0x000000031600780c */ /* 0x000fe40003f26070 */
[----:B------:R-:W-:-:S02]  /*5eb0*/  ISETP.GE.U32.AND P2, PT, R20, 0x7, PT ;  /* 0x000000071400780c */ /* 0x000fc40003f46070 */
[----:B------:R-:W-:Y:S02]  /*5ec0*/  ISETP.GE.U32.AND P3, PT, R21, 0xf, PT ;  /* 0x0000000f1500780c */ /* 0x000fe40003f66070 */
[----:B------:R-:W-:Y:S02]  /*5ed0*/  MOV R25, R94 ;  /* 0x0000005e00197202 */ /* 0x000fe40000000f00 */
[----:B------:R-:W-:-:S09]  /*5ee0*/  LOP3.LUT R26, R105, 0xfffffff0, RZ, 0xc0, !PT ;  /* 0xfffffff0691a7812 */ /* 0x000fd200078ec0ff */
.L_x_61:
[----:B-1----:R-:W1:Y:S01]  /*5ef0*/  S2UR UR6, SR_CgaCtaId ;  /* 0x00000000000679c3 */ /* 0x002e620000008800 */
[----:B------:R-:W-:Y:S01]  /*5f00*/  UMOV UR5, 0x400 ;  /* 0x0000040000057882 */ /* 0x000fe20000000000 */
[----:B------:R-:W-:Y:S01]  /*5f10*/  ISETP.GE.AND P5, PT, R101, 0x1, PT ;  /* 0x000000016500780c */ /* 0x000fe20003fa6270 */
[----:B------:R-:W-:Y:S01]  /*5f20*/  UIADD3 UR5, UPT, UPT, UR5, 0x5400, URZ ;  /* 0x0000540005057890 */ /* 0x000fe2000fffe0ff */
[----:B----4-:R-:W-:-:S03]  /*5f30*/  IMAD R27, R25, 0x40, R86 ;  /* 0x00000040191b7824 */ /* 0x010fc600078e0256 */
[----:B-1----:R-:W-:-:S06]  /*5f40*/  ULEA UR5, UR6, UR5, 0x18 ;  /* 0x0000000506057291 */ /* 0x002fcc000f8ec0ff */
[----:B------:R-:W-:Y:S02]  /*5f50*/  LEA R28, R25, UR5, 0x2 ;  /* 0x00000005191c7c11 */ /* 0x000fe4000f8e10ff */
[----:B--23--:R-:W-:Y:S05]  /*5f60*/  @!P5 BRA `(.L_x_54) ;  /* 0x000000040090d947 */ /* 0x00cfea0003800000 */
[----:B------:R-:W1:Y:S01]  /*5f70*/  LDS R28, [R28] ;  /* 0x000000001c1c7984 */ /* 0x000e620000000800 */
[----:B------:R-:W-:Y:S01]  /*5f80*/  ISETP.GE.U32.AND P5, PT, R100, 0x3, PT ;  /* 0x000000036400780c */ /* 0x000fe20003fa6070 */
[----:B------:R-:W-:Y:S01]  /*5f90*/  IMAD.MOV.U32 R20, RZ, RZ, RZ ;  /* 0x000000ffff147224 */ /* 0x000fe200078e00ff */
[----:B------:R-:W-:-:S11]  /*5fa0*/  LEA R38, R25, R88, 0x7 ;  /* 0x0000005819267211 */ /* 0x000fd600078e38ff */
[----:B------:R-:W-:Y:S05]  /*5fb0*/  @!P5 BRA `(.L_x_55) ;  /* 0x0000000000c4d947 */ /* 0x000fea0003800000 */
[----:B------:R-:W-:-:S07]  /*5fc0*/  MOV R29, RZ ;  /* 0x000000ff001d7202 */ /* 0x000fce0000000f00 */
.L_x_56:
[----:B--2---:R-:W-:Y:S01]  /*5fd0*/  IMAD R20, R29, 0x4, R38 ;  /* 0x000000041d147824 */ /* 0x004fe200078e0226 */
[----:B------:R-:W-:Y:S01]  /*5fe0*/  MOV R37, 0x3bbb989d ;  /* 0x3bbb989d00257802 */ /* 0x000fe20000000f00 */
[----:B------:R-:W-:-:S04]  /*5ff0*/  IMAD.MOV.U32 R39, RZ, RZ, 0x437c0000 ;  /* 0x437c0000ff277424 */ /* 0x000fc800078e00ff */
        /* <DEDUP_REMOVED lines=9> */
[----:B------:R-:W-:-:S02]  /*6090*/  FFMA.RM R33, R33, R39, 12582913 ;  /* 0x4b40000121217423 */ /* 0x000fc40000004027 */
[-C--:B------:R-:W-:Y:S01]  /*60a0*/  FFMA.RM R31, R31, R39.reuse, 12582913 ;  /* 0x4b4000011f1f7423 */ /* 0x080fe20000004027 */
[-C--:B------:R-:W-:Y:S01]  /*60b0*/  FFMA.RM R23, R20, R39.reuse, 12582913 ;  /* 0x4b40000114177423 */ /* 0x080fe20000004027 */
[C---:B------:R-:W-:Y:S01]  /*60c0*/  FADD R35, R33.reuse, -12583039 ;  /* 0xcb40007f21237421 */ /* 0x040fe20000000000 */
[----:B------:R-:W-:Y:S02]  /*60d0*/  IMAD.SHL.U32 R33, R33, 0x800000, RZ ;  /* 0x0080000021217824 */ /* 0x000fe400078e00ff */
[----:B------:R-:W-:Y:S01]  /*60e0*/  FADD R21, R31, -12583039 ;  /* 0xcb40007f1f157421 */ /* 0x000fe20000000000 */
[----:B------:R-:W-:Y:S01]  /*60f0*/  FADD R37, R23, -12583039 ;  /* 0xcb40007f17257421 */ /* 0x000fe20000000000 */
[----:B------:R-:W-:Y:S01]  /*6100*/  FFMA R35, R32, 1.4426950216293334961, -R35 ;  /* 0x3fb8aa3b20237823 */ /* 0x000fe20000000823 */
[----:B------:R-:W-:Y:S01]  /*6110*/  SHF.L.U32 R31, R31, 0x17, RZ ;  /* 0x000000171f1f7819 */ /* 0x000fe200000006ff */
[----:B------:R-:W-:Y:S01]  /*6120*/  FFMA R21, R30, 1.4426950216293334961, -R21 ;  /* 0x3fb8aa3b1e157823 */ /* 0x000fe20000000815 */
[----:B------:R-:W-:Y:S01]  /*6130*/  FFMA R37, R34, 1.4426950216293334961, -R37 ;  /* 0x3fb8aa3b22257823 */ /* 0x000fe20000000825 */
[----:B------:R-:W-:Y:S01]  /*6140*/  FFMA R35, R32, 1.925963033500011079e-08, R35 ;  /* 0x32a5706020237823 */ /* 0x000fe20000000023 */
[----:B------:R-:W-:Y:S01]  /*6150*/  FFMA.RM R32, R22, R39, 12582913 ;  /* 0x4b40000116207423 */ /* 0x000fe20000004027 */
[----:B------:R-:W-:Y:S01]  /*6160*/  FFMA R21, R30, 1.925963033500011079e-08, R21 ;  /* 0x32a570601e157823 */ /* 0x000fe20000000015 */
[----:B------:R-:W-:Y:S01]  /*6170*/  FFMA R37, R34, 1.925963033500011079e-08, R37 ;  /* 0x32a5706022257823 */ /* 0x000fe20000000025 */
[----:B------:R-:W1:Y:S01]  /*6180*/  MUFU.EX2 R22, R35 ;  /* 0x0000002300167308 */ /* 0x000e620000000800 */
[C---:B------:R-:W-:Y:S01]  /*6190*/  FADD R39, R32.reuse, -12583039 ;  /* 0xcb40007f20277421 */ /* 0x040fe20000000000 */
[----:B------:R-:W-:Y:S01]  /*61a0*/  SHF.L.U32 R23, R23, 0x17, RZ ;  /* 0x0000001717177819 */ /* 0x000fe200000006ff */
[----:B------:R-:W-:-:S02]  /*61b0*/  IMAD.SHL.U32 R32, R32, 0x800000, RZ ;  /* 0x0080000020207824 */ /* 0x000fc400078e00ff */
[----:B------:R-:W-:-:S03]  /*61c0*/  FFMA R39, R36, 1.4426950216293334961, -R39 ;  /* 0x3fb8aa3b24277823 */ /* 0x000fc60000000827 */
[----:B------:R-:W2:Y:S01]  /*61d0*/  MUFU.EX2 R20, R21 ;  /* 0x0000001500147308 */ /* 0x000ea20000000800 */
[----:B------:R-:W-:-:S07]  /*61e0*/  FFMA R39, R36, 1.925963033500011079e-08, R39 ;  /* 0x32a5706024277823 */ /* 0x000fce0000000027 */
[----:B------:R-:W3:Y:S01]  /*61f0*/  MUFU.EX2 R30, R37 ;  /* 0x00000025001e7308 */ /* 0x000ee20000000800 */
[----:B-1----:R-:W-:-:S07]  /*6200*/  FMUL R33, R33, R22 ;  /* 0x0000001621217220 */ /* 0x002fce0000400000 */
[----:B------:R-:W1:Y:S01]  /*6210*/  MUFU.EX2 R39, R39 ;  /* 0x0000002700277308 */ /* 0x000e620000000800 */
[----:B--2---:R-:W-:-:S05]  /*6220*/  FMUL R20, R31, R20 ;  /* 0x000000141f147220 */ /* 0x004fca0000400000 */
[----:B------:R-:W-:Y:S02]  /*6230*/  F2FP.F16.F32.PACK_AB R22, R33, R20 ;  /* 0x000000142116723e */ /* 0x000fe400000000ff */
[----:B------:R-:W-:Y:S01]  /*6240*/  LEA R20, R29, R27, 0x1 ;  /* 0x0000001b1d147211 */ /* 0x000fe200078e08ff */
[----:B---3--:R-:W-:Y:S01]  /*6250*/  FMUL R23, R23, R30 ;  /* 0x0000001e17177220 */ /* 0x008fe20000400000 */
[----:B------:R-:W-:-:S05]  /*6260*/  VIADD R29, R29, 0x4 ;  /* 0x000000041d1d7836 */ /* 0x000fca0000000000 */
[----:B------:R-:W-:Y:S01]  /*6270*/  ISETP.NE.AND P5, PT, R29, R24, PT ;  /* 0x000000181d00720c */ /* 0x000fe20003fa5270 */
[----:B-1----:R-:W-:-:S05]  /*6280*/  FMUL R32, R32, R39 ;  /* 0x0000002720207220 */ /* 0x002fca0000400000 */
[----:B------:R-:W-:-:S05]  /*6290*/  F2FP.F16.F32.PACK_AB R23, R32, R23 ;  /* 0x000000172017723e */ /* 0x000fca00000000ff */
[----:B------:R2:W-:Y:S02]  /*62a0*/  STS.64 [R20], R22 ;  /* 0x0000001614007388 */ /* 0x0005e40000000a00 */
[----:B------:R-:W-:Y:S05]  /*62b0*/  @P5 BRA `(.L_x_56) ;  /* 0xfffffffc00445947 */ /* 0x000fea000383ffff */
[----:B--2---:R-:W-:-:S07]  /*62c0*/  MOV R20, R24 ;  /* 0x0000001800147202 */ /* 0x004fce0000000f00 */
.L_x_55:
[----:B------:R-:W-:-:S13]  /*62d0*/  ISETP.NE.AND P5, PT, R98, RZ, PT ;  /* 0x000000ff6200720c */ /* 0x000fda0003fa5270 */
[----:B------:R-:W-:Y:S05]  /*62e0*/  @!P5 BRA `(.L_x_54) ;  /* 0x0000000000b0d947 */ /* 0x000fea0003800000 */
[----:B------:R-:W-:Y:S01]  /*62f0*/  IMAD R38, R20, 0x4, R38 ;  /* 0x0000000414267824 */ /* 0x000fe200078e0226 */
[----:B------:R-:W-:Y:S01]  /*6300*/  MOV R32, 0x3bbb989d ;  /* 0x3bbb989d00207802 */ /* 0x000fe20000000f00 */
[----:B------:R-:W-:Y:S01]  /*6310*/  IMAD.MOV.U32 R29, RZ, RZ, 0x437c0000 ;  /* 0x437c0000ff1d7424 */ /* 0x000fe200078e00ff */
[----:B------:R-:W-:Y:S01]  /*6320*/  ISETP.NE.AND P5, PT, R98, 0x1, PT ;  /* 0x000000016200780c */ /* 0x000fe20003fa5270 */
[----:B------:R-:W-:Y:S01]  /*6330*/  IMAD R23, R20, 0x2, R27 ;  /* 0x0000000214177824 */ /* 0x000fe200078e021b */
[----:B------:R-:W1:Y:S02]  /*6340*/  LDS R21, [R38] ;  /* 0x0000000026157984 */ /* 0x000e640000000800 */
[----:B-1----:R-:W-:-:S04]  /*6350*/  FADD R21, -R28, R21 ;  /* 0x000000151c157221 */ /* 0x002fc80000000100 */
[----:B------:R-:W-:-:S04]  /*6360*/  FFMA.SAT R22, R21, R32, 0.5 ;  /* 0x3f00000015167423 */ /* 0x000fc80000002020 */
[----:B------:R-:W-:-:S04]  /*6370*/  FFMA.RM R22, R22, R29, 12582913 ;  /* 0x4b40000116167423 */ /* 0x000fc8000000401d */
[C---:B------:R-:W-:Y:S01]  /*6380*/  FADD R30, R22.reuse, -12583039 ;  /* 0xcb40007f161e7421 */ /* 0x040fe20000000000 */
[----:B------:R-:W-:-:S03]  /*6390*/  SHF.L.U32 R22, R22, 0x17, RZ ;  /* 0x0000001716167819 */ /* 0x000fc600000006ff */
[----:B------:R-:W-:-:S04]  /*63a0*/  FFMA R30, R21, 1.4426950216293334961, -R30 ;  /* 0x3fb8aa3b151e7823 */ /* 0x000fc8000000081e */
[----:B------:R-:W-:-:S04]  /*63b0*/  FFMA R30, R21, 1.925963033500011079e-08, R30 ;  /* 0x32a57060151e7823 */ /* 0x000fc8000000001e */
[----:B------:R-:W1:Y:S02]  /*63c0*/  MUFU.EX2 R21, R30 ;  /* 0x0000001e00157308 */ /* 0x000e640000000800 */
[----:B-1----:R-:W-:-:S05]  /*63d0*/  FMUL R21, R22, R21 ;  /* 0x0000001516157220 */ /* 0x002fca0000400000 */
[----:B------:R-:W-:-:S05]  /*63e0*/  F2FP.F16.F32.PACK_AB R21, RZ, R21 ;  /* 0x00000015ff15723e */ /* 0x000fca00000000ff */
[----:B------:R2:W-:Y:S01]  /*63f0*/  STS.U16 [R23], R21 ;  /* 0x0000001517007388 */ /* 0x0005e20000000400 */
[----:B------:R-:W-:Y:S05]  /*6400*/  @!P5 BRA `(.L_x_54) ;  /* 0x000000000068d947 */ /* 0x000fea0003800000 */
[----:B--2---:R-:W1:Y:S01]  /*6410*/  LDS R21, [R38+0x4] ;  /* 0x0000040026157984 */ /* 0x004e620000000800 */
[----:B------:R-:W-:Y:S01]  /*6420*/  ISETP.NE.AND P5, PT, R98, 0x2, PT ;  /* 0x000000026200780c */ /* 0x000fe20003fa5270 */
        /* <DEDUP_REMOVED lines=10> */
[----:B------:R3:W-:Y:S01]  /*64d0*/  STS.U16 [R23+0x2], R20 ;  /* 0x0000021417007388 */ /* 0x0007e20000000400 */
[----:B------:R-:W-:Y:S05]  /*64e0*/  @!P5 BRA `(.L_x_54) ;  /* 0x000000000030d947 */ /* 0x000fea0003800000 */
[----:B------:R-:W1:Y:S02]  /*64f0*/  LDS R21, [R38+0x8] ;  /* 0x0000080026157984 */ /* 0x000e640000000800 */
[----:B-1----:R-:W-:-:S04]  /*6500*/  FADD R21, -R28, R21 ;  /* 0x000000151c157221 */ /* 0x002fc80000000100 */
[----:B---3--:R-:W-:-:S04]  /*6510*/  FFMA.SAT R20, R21, R32, 0.5 ;  /* 0x3f00000015147423 */ /* 0x008fc80000002020 */
[----:B------:R-:W-:-:S04]  /*6520*/  FFMA.RM R20, R20, R29, 12582913 ;  /* 0x4b40000114147423 */ /* 0x000fc8000000401d */
[C---:B------:R-:W-:Y:S01]  /*6530*/  FADD R22, R20.reuse, -12583039 ;  /* 0xcb40007f14167421 */ /* 0x040fe20000000000 */
[----:B------:R-:W-:-:S03]  /*6540*/  IMAD.SHL.U32 R20, R20, 0x800000, RZ ;  /* 0x0080000014147824 */ /* 0x000fc600078e00ff */
[----:B------:R-:W-:-:S04]  /*6550*/  FFMA R22, R21, 1.4426950216293334961, -R22 ;  /* 0x3fb8aa3b15167823 */ /* 0x000fc80000000816 */
[----:B------:R-:W-:-:S04]  /*6560*/  FFMA R22, R21, 1.925963033500011079e-08, R22 ;  /* 0x32a5706015167823 */ /* 0x000fc80000000016 */
[----:B------:R-:W1:Y:S02]  /*6570*/  MUFU.EX2 R21, R22 ;  /* 0x0000001600157308 */ /* 0x000e640000000800 */
[----:B-1----:R-:W-:-:S05]  /*6580*/  FMUL R20, R20, R21 ;  /* 0x0000001514147220 */ /* 0x002fca0000400000 */
[----:B------:R-:W-:-:S05]  /*6590*/  F2FP.F16.F32.PACK_AB R20, RZ, R20 ;  /* 0x00000014ff14723e */ /* 0x000fca00000000ff */
[----:B------:R4:W-:Y:S02]  /*65a0*/  STS.U16 [R23+0x4], R20 ;  /* 0x0000041417007388 */ /* 0x0009e40000000400 */
.L_x_54:
[----:B------:R-:W-:-:S13]  /*65b0*/  ISETP.GT.AND P5, PT, R101, 0x1f, PT ;  /* 0x0000001f6500780c */ /* 0x000fda0003fa4270 */
[----:B------:R-:W-:Y:S05]  /*65c0*/  @P5 BRA `(.L_x_57) ;  /* 0x0000000000dc5947 */ /* 0x000fea0003800000 */
[----:B------:R-:W-:Y:S02]  /*65d0*/  LOP3.LUT P6, RZ, R105, 0xf, RZ, 0xc0, !PT ;  /* 0x0000000f69ff7812 */ /* 0x000fe400078cc0ff */
[----:B---34-:R-:W-:Y:S01]  /*65e0*/  MOV R20, R101 ;  /* 0x0000006500147202 */ /* 0x018fe20000000f00 */
[----:B------:R-:W-:Y:S10]  /*65f0*/  @!P3 BRA `(.L_x_58) ;  /* 0x00000000005cb947 */ /* 0x000ff40003800000 */
[----:B--2---:R-:W-:Y:S01]  /*6600*/  IMAD.MOV.U32 R21, RZ, RZ, RZ ;  /* 0x000000ffff157224 */ /* 0x004fe200078e00ff */
[----:B------:R-:W-:-:S07]  /*6610*/  MOV R20, R101 ;  /* 0x0000006500147202 */ /* 0x000fce0000000f00 */
.L_x_59:
[C---:B---3--:R-:W-:Y:S01]  /*6620*/  IMAD R22, R20.reuse, 0x2, R27 ;  /* 0x0000000214167824 */ /* 0x048fe200078e021b */
[----:B------:R-:W-:Y:S01]  /*6630*/  IADD3 R21, PT, PT, R21, 0x10, RZ ;  /* 0x0000001015157810 */ /* 0x000fe20007ffe0ff */
[----:B------:R-:W-:-:S03]  /*6640*/  VIADD R20, R20, 0x10 ;  /* 0x0000001014147836 */ /* 0x000fc60000000000 */
[----:B------:R3:W-:Y:S01]  /*6650*/  STS.U16 [R22], RZ ;  /* 0x000000ff16007388 */ /* 0x0007e20000000400 */
[----:B------:R-:W-:-:S03]  /*6660*/  ISETP.NE.AND P5, PT, R21, R26, PT ;  /* 0x0000001a1500720c */ /* 0x000fc60003fa5270 */
[----:B------:R3:W-:Y:S04]  /*6670*/  STS.U16 [R22+0x2], RZ ;  /* 0x000002ff16007388 */ /* 0x0007e80000000400 */
        /* <DEDUP_REMOVED lines=13> */
[----:B------:R3:W-:Y:S01]  /*6750*/  STS.U16 [R22+0x1e], RZ ;  /* 0x00001eff16007388 */ /* 0x0007e20000000400 */
[----:B------:R-:W-:Y:S05]  /*6760*/  @P5 BRA `(.L_x_59) ;  /* 0xfffffffc00ac5947 */ /* 0x000fea000383ffff */
.L_x_58:
[----:B------:R-:W-:Y:S05]  /*6770*/  @!P6 BRA `(.L_x_57) ;  /* 0x000000000070e947 */ /* 0x000fea0003800000 */
[----:B------:R-:W-:Y:S01]  /*6780*/  ISETP.NE.AND P5, PT, R102, RZ, PT ;  /* 0x000000ff6600720c */ /* 0x000fe20003fa5270 */
[----:B------:R-:W-:-:S12]  /*6790*/  @!P2 BRA `(.L_x_60) ;  /* 0x000000000028a947 */ /* 0x000fd80003800000 */
[C---:B--2---:R-:W-:Y:S01]  /*67a0*/  LEA R21, R20.reuse, R27, 0x1 ;  /* 0x0000001b14157211 */ /* 0x044fe200078e08ff */
[----:B------:R-:W-:-:S04]  /*67b0*/  VIADD R20, R20, 0x8 ;  /* 0x0000000814147836 */ /* 0x000fc80000000000 */
[----:B------:R4:W-:Y:S04]  /*67c0*/  STS.U16 [R21], RZ ;  /* 0x000000ff15007388 */ /* 0x0009e80000000400 */
[----:B------:R4:W-:Y:S04]  /*67d0*/  STS.U16 [R21+0x2], RZ ;  /* 0x000002ff15007388 */ /* 0x0009e80000000400 */
[----:B------:R4:W-:Y:S04]  /*67e0*/  STS.U16 [R21+0x4], RZ ;  /* 0x000004ff15007388 */ /* 0x0009e80000000400 */
[----:B------:R4:W-:Y:S04]  /*67f0*/  STS.U16 [R21+0x6], RZ ;  /* 0x000006ff15007388 */ /* 0x0009e80000000400 */
[----:B------:R4:W-:Y:S04]  /*6800*/  STS.U16 [R21+0x8], RZ ;  /* 0x000008ff15007388 */ /* 0x0009e80000000400 */
[----:B------:R4:W-:Y:S04]  /*6810*/  STS.U16 [R21+0xa], RZ ;  /* 0x00000aff15007388 */ /* 0x0009e80000000400 */
[----:B------:R4:W-:Y:S04]  /*6820*/  STS.U16 [R21+0xc], RZ ;  /* 0x00000cff15007388 */ /* 0x0009e80000000400 */
[----:B------:R4:W-:Y:S02]  /*6830*/  STS.U16 [R21+0xe], RZ ;  /* 0x00000eff15007388 */ /* 0x0009e40000000400 */
.L_x_60:
[----:B------:R-:W-:Y:S05]  /*6840*/  @!P5 BRA `(.L_x_57) ;  /* 0x00000000003cd947 */ /* 0x000fea0003800000 */
[C---:B--2-4-:R-:W-:Y:S01]  /*6850*/  @P1 LEA R21, R20.reuse, R27, 0x1 ;  /* 0x0000001b14151211 */ /* 0x054fe200078e08ff */
[----:B------:R-:W-:Y:S01]  /*6860*/  @P1 VIADD R20, R20, 0x4 ;  /* 0x0000000414141836 */ /* 0x000fe20000000000 */
[----:B------:R-:W-:-:S03]  /*6870*/  ISETP.NE.AND P5, PT, R107, RZ, PT ;  /* 0x000000ff6b00720c */ /* 0x000fc60003fa5270 */
[----:B------:R2:W-:Y:S04]  /*6880*/  @P1 STS.U16 [R21], RZ ;  /* 0x000000ff15001388 */ /* 0x0005e80000000400 */
[----:B------:R2:W-:Y:S04]  /*6890*/  @P1 STS.U16 [R21+0x2], RZ ;  /* 0x000002ff15001388 */ /* 0x0005e80000000400 */
[----:B------:R2:W-:Y:S04]  /*68a0*/  @P1 STS.U16 [R21+0x4], RZ ;  /* 0x000004ff15001388 */ /* 0x0005e80000000400 */
[----:B------:R2:W-:Y:S01]  /*68b0*/  @P1 STS.U16 [R21+0x6], RZ ;  /* 0x000006ff15001388 */ /* 0x0005e20000000400 */
[----:B------:R-:W-:Y:S05]  /*68c0*/  @!P5 BRA `(.L_x_57) ;  /* 0x00000000001cd947 */ /* 0x000fea0003800000 */
[----:B------:R-:W-:Y:S02]  /*68d0*/  LEA R27, R20, R27, 0x1 ;  /* 0x0000001b141b7211 */ /* 0x000fe400078e08ff */
[----:B------:R-:W-:-:S03]  /*68e0*/  ISETP.NE.AND P5, PT, R107, 0x1, PT ;  /* 0x000000016b00780c */ /* 0x000fc60003fa5270 */
[----:B------:R4:W-:Y:S10]  /*68f0*/  STS.U16 [R27], RZ ;  /* 0x000000ff1b007388 */ /* 0x0009f40000000400 */
[----:B----4-:R-:W-:Y:S05]  /*6900*/  @!P5 BRA `(.L_x_57) ;  /* 0x00000000000cd947 */ /* 0x010fea0003800000 */
[----:B------:R-:W-:Y:S01]  /*6910*/  ISETP.NE.AND P5, PT, R107, 0x2, PT ;  /* 0x000000026b00780c */ /* 0x000fe20003fa5270 */
[----:B------:R4:W-:-:S12]  /*6920*/  STS.U16 [R27+0x2], RZ ;  /* 0x000002ff1b007388 */ /* 0x0009d80000000400 */
[----:B------:R4:W-:Y:S02]  /*6930*/  @P5 STS.U16 [R27+0x4], RZ ;  /* 0x000004ff1b005388 */ /* 0x0009e40000000400 */
.L_x_57:
[----:B------:R-:W-:-:S05]  /*6940*/  VIADD R25, R25, 0x80 ;  /* 0x0000008019197836 */ /* 0x000fca0000000000 */
[----:B------:R-:W-:-:S13]  /*6950*/  ISETP.GE.AND P5, PT, R25, R95, PT ;  /* 0x0000005f1900720c */ /* 0x000fda0003fa6270 */
[----:B------:R-:W-:Y:S05]  /*6960*/  @!P5 BRA `(.L_x_61) ;  /* 0xfffffff40060d947 */ /* 0x000fea000383ffff */
.L_x_53:
[----:B------:R-:W-:Y:S05]  /*6970*/  BSYNC.RECONVERGENT B0 ;  /* 0x0000000000007941 */ /* 0x000fea0003800200 */
.L_x_52:
[----:B------:R-:W-:Y:S06]  /*6980*/  BAR.SYNC.DEFER_BLOCKING 0x0 ;  /* 0x0000000000007b1d */ /* 0x000fec0000010000 */
[----:B------:R-:W-:Y:S05]  /*6990*/  @!P0 BRA `(.L_x_62) ;  /* 0x00000008001c8947 */ /* 0x000fea0003800000 */
[----:B-1234-:R-:W1:Y:S01]  /*69a0*/  S2R R20, SR_LANEID ;  /* 0x0000000000147919 */ /* 0x01ee620000000000 */
[----:B------:R-:W2:Y:S01]  /*69b0*/  LDC.64 R42, c[0x3][R68] ;  /* 0x00c00000442a7b82 */ /* 0x000ea20000000a00 */
[----:B------:R-:W-:Y:S01]  /*69c0*/  IMAD.MOV.U32 R46, RZ, RZ, RZ ;  /* 0x000000ffff2e7224 */ /* 0x000fe200078e00ff */
[--C-:B-1----:R-:W-:Y:S02]  /*69d0*/  SHF.R.U32.HI R21, RZ, 0x3, R20.reuse ;  /* 0x00000003ff157819 */ /* 0x102fe40000011614 */
[----:B------:R-:W-:Y:S02]  /*69e0*/  LOP3.LUT R22, R20, 0x7, RZ, 0xc0, !PT ;  /* 0x0000000714167812 */ /* 0x000fe400078ec0ff */
[----:B------:R-:W-:Y:S02]  /*69f0*/  SHF.R.U32.HI R20, RZ, 0x4, R20 ;  /* 0x00000004ff147819 */ /* 0x000fe40000011614 */
[----:B------:R-:W-:-:S03]  /*6a00*/  SHF.L.U32 R21, R21, 0x3, RZ ;  /* 0x0000000315157819 */ /* 0x000fc600000006ff */
[----:B------:R-:W-:Y:S01]  /*6a10*/  IMAD.SHL.U32 R44, R20, 0x8, RZ ;  /* 0x00000008142c7824 */ /* 0x000fe200078e00ff */
[----:B------:R-:W-:-:S04]  /*6a20*/  LOP3.LUT R21, R21, 0x8, R22, 0xe2, !PT ;  /* 0x0000000815157812 */ /* 0x000fc800078ee216 */
[C---:B------:R-:W-:Y:S01]  /*6a30*/  LEA R20, R21.reuse, R44, 0x5 ;  /* 0x0000002c15147211 */ /* 0x040fe200078e28ff */
[----:B------:R-:W-:Y:S01]  /*6a40*/  IMAD R44, R21, 0x50, R44 ;  /* 0x00000050152c7824 */ /* 0x000fe200078e022c */
[----:B--2---:R-:W-:-:S03]  /*6a50*/  IADD3 R42, PT, PT, R99, R42, RZ ;  /* 0x0000002a632a7210 */ /* 0x004fc60007ffe0ff */
[----:B------:R-:W-:-:S07]  /*6a60*/  IMAD.U32 R45, R20, 0x2, R85 ;  /* 0x00000002142d7824 */ /* 0x000fce00078e0055 */
.L_x_87:
[----:B------:R-:W-:Y:S05]  /*6a70*/  YIELD ;  /* 0x0000000000007946 */ /* 0x000fea0003800000 */
[----:B------:R-:W-:Y:S05]  /*6a80*/  WARPSYNC.ALL ;  /* 0x0000000000007948 */ /* 0x000fea0003800000 */
[----:B------:R-:W1:Y:S01]  /*6a90*/  LDC.64 R20, c[0x3][R68+0x8] ;  /* 0x00c0020044147b82 */ /* 0x000e620000000a00 */
[C---:B------:R-:W-:Y:S01]  /*6aa0*/  LEA R25, R46.reuse, R83, 0x5 ;  /* 0x000000532e197211 */ /* 0x040fe200078e28ff */
[----:B------:R-:W-:Y:S01]  /*6ab0*/  BSSY.RECONVERGENT B0, `(.L_x_63) ;  /* 0x000001f000007945 */ /* 0x000fe20003800200 */
[----:B------:R-:W-:-:S03]  /*6ac0*/  LEA R47, R46, R43, 0x4 ;  /* 0x0000002b2e2f7211 */ /* 0x000fc600078e20ff */
[----:B------:R-:W-:Y:S01]  /*6ad0*/  IMAD R28, R44, 0x2, R25 ;  /* 0x000000022c1c7824 */ /* 0x000fe200078e0219 */
[----:B------:R-:W-:Y:S01]  /*6ae0*/  ISETP.GT.AND P0, PT, R47, 0x3f, PT ;  /* 0x0000003f2f00780c */ /* 0x000fe20003f04270 */
[----:B------:R-:W2:Y:S01]  /*6af0*/  LDC.64 R22, c[0x3][R68+0x10] ;  /* 0x00c0040044167b82 */ /* 0x000ea20000000a00 */
[----:B------:R-:W-:Y:S02]  /*6b00*/  LDSM.16.M88.4 R24, [R45] ;  /* 0x000000002d18783b */ /* 0x000fe40000000200 */
[----:B------:R-:W-:Y:S02]  /*6b10*/  ISETP.GE.OR P0, PT, R42, R95, P0 ;  /* 0x0000005f2a00720c */ /* 0x000fe40000706670 */
[----:B------:R-:W3:Y:S03]  /*6b20*/  LDSM.16.MT88.4 R28, [R28] ;  /* 0x000000001c1c783b */ /* 0x000ee60000004200 */
[----:B------:R4:W0:Y:S08]  /*6b30*/  LDC.64 R32, c[0x3][R68+0x18] ;  /* 0x00c0060044207b82 */ /* 0x0008300000000a00 */
[----:B------:R4:W0:Y:S08]  /*6b40*/  LDC.64 R34, c[0x3][R68+0x20] ;  /* 0x00c0080044227b82 */ /* 0x0008300000000a00 */
[----:B------:R4:W0:Y:S08]  /*6b50*/  LDC.64 R36, c[0x3][R68+0x28] ;  /* 0x00c00a0044247b82 */ /* 0x0008300000000a00 */
[----:B------:R4:W0:Y:S08]  /*6b60*/  LDC.64 R38, c[0x3][R68+0x30] ;  /* 0x00c00c0044267b82 */ /* 0x0008300000000a00 */
[----:B------:R4:W0:Y:S01]  /*6b70*/  LDC.64 R40, c[0x3][R68+0x38] ;  /* 0x00c00e0044287b82 */ /* 0x0008220000000a00 */
[----:B-1----:R-:W-:Y:S01]  /*6b80*/  IMAD R49, R46, 0x10, R21 ;  /* 0x000000102e317824 */ /* 0x002fe200078e0215 */
[----:B------:R-:W-:-:S04]  /*6b90*/  IADD3 R48, PT, PT, R99, R20, RZ ;  /* 0x0000001463307210 */ /* 0x000fc80007ffe0ff */
[----:B------:R-:W-:Y:S01]  /*6ba0*/  ISETP.GT.AND P1, PT, R49, 0x3f, PT ;  /* 0x0000003f3100780c */ /* 0x000fe20003f24270 */
[----:B--2---:R-:W-:Y:S01]  /*6bb0*/  IMAD R51, R46, 0x10, R23 ;  /* 0x000000102e337824 */ /* 0x004fe200078e0217 */
[----:B------:R-:W-:Y:S02]  /*6bc0*/  IADD3 R50, PT, PT, R99, R22, RZ ;  /* 0x0000001663327210 */ /* 0x000fe40007ffe0ff */
[----:B---3--:R-:W-:Y:S01]  /*6bd0*/  HMMA.16816.F32 R20, R24, R28, RZ ;  /* 0x0000001c1814723c */ /* 0x008fe200000018ff */
[----:B------:R-:W-:Y:S02]  /*6be0*/  ISETP.GE.OR P1, PT, R48, R95, P1 ;  /* 0x0000005f3000720c */ /* 0x000fe40000f26670 */
[----:B------:R-:W-:-:S04]  /*6bf0*/  ISETP.GT.AND P2, PT, R51, 0x3f, PT ;  /* 0x0000003f3300780c */ /* 0x000fc80003f44270 */
[----:B------:R-:W-:Y:S01]  /*6c00*/  ISETP.GE.OR P2, PT, R50, R95, P2 ;  /* 0x0000005f3200720c */ /* 0x000fe20001746670 */
[----:B------:R-:W-:Y:S01]  /*6c10*/  HMMA.16816.F32 R24, R24, R30, RZ ;  /* 0x0000001e1818723c */ /* 0x000fe200000018ff */
[----:B------:R-:W-:-:S04]  /*6c20*/  NOP ;  /* 0x0000000000007918 */ /* 0x000fc80000000000 */
[----:B----4-:R-:W-:-:S15]  /*6c30*/  @P0 BRA `(.L_x_64) ;  /* 0x0000000000180947 */ /* 0x010fde0003800000 */
[----:B------:R-:W-:-:S04]  /*6c40*/  IMAD R28, R42, 0x140, R92 ;  /* 0x000001402a1c7824 */ /* 0x000fc800078e025c */
[----:B------:R-:W-:-:S07]  /*6c50*/  IMAD R47, R47, 0x4, R28 ;  /* 0x000000042f2f7824 */ /* 0x000fce00078e021c */
.L_x_65:
[----:B------:R-:W1:Y:S02]  /*6c60*/  LDS R28, [R47] ;  /* 0x000000002f1c7984 */ /* 0x000e640000000800 */
[----:B-1----:R-:W-:-:S05]  /*6c70*/  FADD R29, R20, R28 ;  /* 0x0000001c141d7221 */ /* 0x002fca0000000000 */
[----:B------:R-:W1:Y:S02]  /*6c80*/  ATOMS.CAST.SPIN P0, [R47], R28, R29 ;  /* 0x0000001c2f00758d */ /* 0x000e64000180001d */
[----:B-1----:R-:W-:Y:S05]  /*6c90*/  @!P0 BRA `(.L_x_65) ;  /* 0xfffffffc00f08947 */ /* 0x002fea000383ffff */
.L_x_64:
[----:B------:R-:W-:Y:S05]  /*6ca0*/  BSYNC.RECONVERGENT B0 ;  /* 0x0000000000007941 */ /* 0x000fea0003800200 */
.L_x_63:
[----:B------:R-:W-:Y:S04]  /*6cb0*/  BSSY.RECONVERGENT B0, `(.L_x_66) ;  /* 0x0000008000007945 */ /* 0x000fe80003800200 */
[----:B------:R-:W-:Y:S05]  /*6cc0*/  @P1 BRA `(.L_x_67) ;  /* 0x0000000000181947 */ /* 0x000fea0003800000 */
[----:B------:R-:W-:-:S05]  /*6cd0*/  IMAD R20, R48, 0x140, R92 ;  /* 0x0000014030147824 */ /* 0x000fca00078e025c */
[----:B------:R-:W-:-:S07]  /*6ce0*/  LEA R20, R49, R20, 0x2 ;  /* 0x0000001431147211 */ /* 0x000fce00078e10ff */
.L_x_68:
[----:B------:R-:W1:Y:S02]  /*6cf0*/  LDS R28, [R20] ;  /* 0x00000000141c7984 */ /* 0x000e640000000800 */
[----:B-1----:R-:W-:-:S05]  /*6d00*/  FADD R29, R21, R28 ;  /* 0x0000001c151d7221 */ /* 0x002fca0000000000 */
[----:B------:R-:W1:Y:S02]  /*6d10*/  ATOMS.CAST.SPIN P0, [R20], R28, R29 ;  /* 0x0000001c1400758d */ /* 0x000e64000180001d */
[----:B-1----:R-:W-:Y:S05]  /*6d20*/  @!P0 BRA `(.L_x_68) ;  /* 0xfffffffc00f08947 */ /* 0x002fea000383ffff */
.L_x_67:
[----:B------:R-:W-:Y:S05]  /*6d30*/  BSYNC.RECONVERGENT B0 ;  /* 0x0000000000007941 */ /* 0x000fea0003800200 */
.L_x_66:
[----:B------:R-:W-:Y:S04]  /*6d40*/  BSSY.RECONVERGENT B0, `(.L_x_69) ;  /* 0x0000008000007945 */ /* 0x000fe80003800200 */
[----:B------:R-:W-:Y:S05]  /*6d50*/  @P2 BRA `(.L_x_70) ;  /* 0x0000000000182947 */ /* 0x000fea0003800000 */
[----:B------:R-:W-:-:S04]  /*6d60*/  IMAD R20, R50, 0x140, R92 ;  /* 0x0000014032147824 */ /* 0x000fc800078e025c */
[----:B------:R-:W-:-:S07]  /*6d70*/  IMAD R51, R51, 0x4, R20 ;  /* 0x0000000433337824 */ /* 0x000fce00078e0214 */
.L_x_71:
[----:B------:R-:W1:Y:S02]  /*6d80*/  LDS R20, [R51] ;  /* 0x0000000033147984 */ /* 0x000e640000000800 */
[----:B-1----:R-:W-:-:S05]  /*6d90*/  FADD R21, R22, R20 ;  /* 0x0000001416157221 */ /* 0x002fca0000000000 */
[----:B------:R-:W1:Y:S02]  /*6da0*/  ATOMS.CAST.SPIN P0, [R51], R20, R21 ;  /* 0x000000143300758d */ /* 0x000e640001800015 */
[----:B-1----:R-:W-:Y:S05]  /*6db0*/  @!P0 BRA `(.L_x_71) ;  /* 0xfffffffc00f08947 */ /* 0x002fea000383ffff */
.L_x_70:
[----:B------:R-:W-:Y:S05]  /*6dc0*/  BSYNC.RECONVERGENT B0 ;  /* 0x0000000000007941 */ /* 0x000fea0003800200 */
.L_x_69:
[C---:B0-----:R-:W-:Y:S01]  /*6dd0*/  LEA R33, R46.reuse, R33, 0x4 ;  /* 0x000000212e217211 */ /* 0x041fe200078e20ff */
[----:B------:R-:W-:Y:S01]  /*6de0*/  IMAD.IADD R32, R99, 0x1, R32 ;  /* 0x0000000163207824 */ /* 0x000fe200078e0220 */
[C---:B------:R-:W-:Y:S01]  /*6df0*/  LEA R37, R46.reuse, R37, 0x4 ;  /* 0x000000252e257211 */ /* 0x040fe200078e20ff */
[C---:B------:R-:W-:Y:S01]  /*6e00*/  IMAD R35, R46.reuse, 0x10, R35 ;  /* 0x000000102e237824 */ /* 0x040fe200078e0223 */
[----:B------:R-:W-:Y:S01]  /*6e10*/  ISETP.GT.AND P3, PT, R33, 0x3f, PT ;  /* 0x0000003f2100780c */ /* 0x000fe20003f64270 */
[C---:B------:R-:W-:Y:S01]  /*6e20*/  IMAD R39, R46.reuse, 0x10, R39 ;  /* 0x000000102e277824 */ /* 0x040fe200078e0227 */
[C---:B------:R-:W-:Y:S01]  /*6e30*/  LEA R41, R46.reuse, R41, 0x4 ;  /* 0x000000292e297211 */ /* 0x040fe200078e20ff */
[----:B------:R-:W-:Y:S01]  /*6e40*/  VIADD R46, R46, 0x1 ;  /* 0x000000012e2e7836 */ /* 0x000fe20000000000 */
[----:B------:R-:W-:Y:S01]  /*6e50*/  ISETP.GE.OR P3, PT, R32, R95, P3 ;  /* 0x0000005f2000720c */ /* 0x000fe20001f66670 */
[C---:B------:R-:W-:Y:S01]  /*6e60*/  IMAD.IADD R38, R99.reuse, 0x1, R38 ;  /* 0x0000000163267824 */ /* 0x040fe200078e0226 */
[C---:B------:R-:W-:Y:S01]  /*6e70*/  IADD3 R34, PT, PT, R99.reuse, R34, RZ ;  /* 0x0000002263227210 */ /* 0x040fe20007ffe0ff */
[----:B------:R-:W-:Y:S01]  /*6e80*/  BSSY.RECONVERGENT B0, `(.L_x_72) ;  /* 0x0000013000007945 */ /* 0x000fe20003800200 */
[----:B------:R-:W-:-:S02]  /*6e90*/  IADD3 R36, PT, PT, R99, R36, RZ ;  /* 0x0000002463247210 */ /* 0x000fc40007ffe0ff */
[----:B------:R-:W-:Y:S02]  /*6ea0*/  IADD3 R40, PT, PT, R99, R40, RZ ;  /* 0x0000002863287210 */ /* 0x000fe40007ffe0ff */
[----:B------:R-:W-:Y:S02]  /*6eb0*/  ISETP.GT.AND P0, PT, R35, 0x3f, PT ;  /* 0x0000003f2300780c */ /* 0x000fe40003f04270 */
[----:B------:R-:W-:Y:S02]  /*6ec0*/  ISETP.GT.AND P5, PT, R37, 0x3f, PT ;  /* 0x0000003f2500780c */ /* 0x000fe40003fa4270 */
[----:B------:R-:W-:Y:S02]  /*6ed0*/  ISETP.GT.AND P1, PT, R39, 0x3f, PT ;  /* 0x0000003f2700780c */ /* 0x000fe40003f24270 */
[----:B------:R-:W-:Y:S02]  /*6ee0*/  ISETP.GT.AND P2, PT, R41, 0x3f, PT ;  /* 0x0000003f2900780c */ /* 0x000fe40003f44270 */
[----:B------:R-:W-:-:S02]  /*6ef0*/  ISETP.NE.AND P6, PT, R46, 0x4, PT ;  /* 0x000000042e00780c */ /* 0x000fc40003fc5270 */
[-C--:B------:R-:W-:Y:S02]  /*6f00*/  ISETP.GE.OR P0, PT, R34, R95.reuse, P0 ;  /* 0x0000005f2200720c */ /* 0x080fe40000706670 */
[-C--:B------:R-:W-:Y:S02]  /*6f10*/  ISETP.GE.OR P5, PT, R36, R95.reuse, P5 ;  /* 0x0000005f2400720c */ /* 0x080fe40002fa6670 */
[-C--:B------:R-:W-:Y:S02]  /*6f20*/  ISETP.GE.OR P1, PT, R38, R95.reuse, P1 ;  /* 0x0000005f2600720c */ /* 0x080fe40000f26670 */
[----:B------:R-:W-:Y:S01]  /*6f30*/  ISETP.GE.OR P2, PT, R40, R95, P2 ;  /* 0x0000005f2800720c */ /* 0x000fe20001746670 */
[----:B------:R-:W-:-:S12]  /*6f40*/  @P3 BRA `(.L_x_73) ;  /* 0x0000000000183947 */ /* 0x000fd80003800000 */
[----:B------:R-:W-:-:S04]  /*6f50*/  IMAD R20, R32, 0x140, R92 ;  /* 0x0000014020147824 */ /* 0x000fc800078e025c */
[----:B------:R-:W-:-:S07]  /*6f60*/  IMAD R33, R33, 0x4, R20 ;  /* 0x0000000421217824 */ /* 0x000fce00078e0214 */
.L_x_74:
[----:B------:R-:W0:Y:S02]  /*6f70*/  LDS R20, [R33] ;  /* 0x0000000021147984 */ /* 0x000e240000000800 */
[----:B0-----:R-:W-:-:S05]  /*6f80*/  FADD R21, R23, R20 ;  /* 0x0000001417157221 */ /* 0x001fca0000000000 */
[----:B------:R-:W0:Y:S02]  /*6f90*/  ATOMS.CAST.SPIN P3, [R33], R20, R21 ;  /* 0x000000142100758d */ /* 0x000e240001860015 */
[----:B0-----:R-:W-:Y:S05]  /*6fa0*/  @!P3 BRA `(.L_x_74) ;  /* 0xfffffffc00f0b947 */ /* 0x001fea000383ffff */
.L_x_73:
[----:B------:R-:W-:Y:S05]  /*6fb0*/  BSYNC.RECONVERGENT B0 ;  /* 0x0000000000007941 */ /* 0x000fea0003800200 */
.L_x_72:
[----:B------:R-:W-:Y:S04]  /*6fc0*/  BSSY.RECONVERGENT B0, `(.L_x_75) ;  /* 0x0000008000007945 */ /* 0x000fe80003800200 */
[----:B------:R-:W-:Y:S05]  /*6fd0*/  @P0 BRA `(.L_x_76) ;  /* 0x0000000000180947 */ /* 0x000fea0003800000 */
[----:B------:R-:W-:-:S05]  /*6fe0*/  IMAD R20, R34, 0x140, R92 ;  /* 0x0000014022147824 */ /* 0x000fca00078e025c */
[----:B------:R-:W-:-:S07]  /*6ff0*/  LEA R35, R35, R20, 0x2 ;  /* 0x0000001423237211 */ /* 0x000fce00078e10ff */
.L_x_77:
[----:B------:R-:W0:Y:S02]  /*7000*/  LDS R20, [R35] ;  /* 0x0000000023147984 */ /* 0x000e240000000800 */
[----:B0-----:R-:W-:-:S05]  /*7010*/  FADD R21, R24, R20 ;  /* 0x0000001418157221 */ /* 0x001fca0000000000 */
[----:B------:R-:W0:Y:S02]  /*7020*/  ATOMS.CAST.SPIN P0, [R35], R20, R21 ;  /* 0x000000142300758d */ /* 0x000e240001800015 */
[----:B0-----:R-:W-:Y:S05]  /*7030*/  @!P0 BRA `(.L_x_77) ;  /* 0xfffffffc00f08947 */ /* 0x001fea000383ffff */
.L_x_76:
[----:B------:R-:W-:Y:S05]  /*7040*/  BSYNC.RECONVERGENT B0 ;  /* 0x0000000000007941 */ /* 0x000fea0003800200 */
.L_x_75:
[----:B------:R-:W-:Y:S04]  /*7050*/  BSSY.RECONVERGENT B0, `(.L_x_78) ;  /* 0x0000008000007945 */ /* 0x000fe80003800200 */
[----:B------:R-:W-:Y:S05]  /*7060*/  @P5 BRA `(.L_x_79) ;  /* 0x0000000000185947 */ /* 0x000fea0003800000 */
[----:B------:R-:W-:-:S04]  /*7070*/  IMAD R20, R36, 0x140, R92 ;  /* 0x0000014024147824 */ /* 0x000fc800078e025c */
[----:B------:R-:W-:-:S07]  /*7080*/  IMAD R37, R37, 0x4, R20 ;  /* 0x0000000425257824 */ /* 0x000fce00078e0214 */
.L_x_80:
[----:B------:R-:W0:Y:S02]  /*7090*/  LDS R20, [R37] ;  /* 0x0000000025147984 */ /* 0x000e240000000800 */
[----:B0-----:R-:W-:-:S05]  /*70a0*/  FADD R21, R25, R20 ;  /* 0x0000001419157221 */ /* 0x001fca0000000000 */
[----:B------:R-:W0:Y:S02]  /*70b0*/  ATOMS.CAST.SPIN P0, [R37], R20, R21 ;  /* 0x000000142500758d */ /* 0x000e240001800015 */
[----:B0-----:R-:W-:Y:S05]  /*70c0*/  @!P0 BRA `(.L_x_80) ;  /* 0xfffffffc00f08947 */ /* 0x001fea000383ffff */
.L_x_79:
[----:B------:R-:W-:Y:S05]  /*70d0*/  BSYNC.RECONVERGENT B0 ;  /* 0x0000000000007941 */ /* 0x000fea0003800200 */
.L_x_78:
[----:B------:R-:W-:Y:S04]  /*70e0*/  BSSY.RECONVERGENT B0, `(.L_x_81) ;  /* 0x0000008000007945 */ /* 0x000fe80003800200 */
[----:B------:R-:W-:Y:S05]  /*70f0*/  @P1 BRA `(.L_x_82) ;  /* 0x0000000000181947 */ /* 0x000fea0003800000 */
[----:B------:R-:W-:-:S05]  /*7100*/  IMAD R20, R38, 0x140, R92 ;  /* 0x0000014026147824 */ /* 0x000fca00078e025c */
[----:B------:R-:W-:-:S07]  /*7110*/  LEA R39, R39, R20, 0x2 ;  /* 0x0000001427277211 */ /* 0x000fce00078e10ff */
.L_x_83:
[----:B------:R-:W0:Y:S02]  /*7120*/  LDS R20, [R39] ;  /* 0x0000000027147984 */ /* 0x000e240000000800 */
[----:B0-----:R-:W-:-:S05]  /*7130*/  FADD R21, R26, R20 ;  /* 0x000000141a157221 */ /* 0x001fca0000000000 */
[----:B------:R-:W0:Y:S02]  /*7140*/  ATOMS.CAST.SPIN P0, [R39], R20, R21 ;  /* 0x000000142700758d */ /* 0x000e240001800015 */
[----:B0-----:R-:W-:Y:S05]  /*7150*/  @!P0 BRA `(.L_x_83) ;  /* 0xfffffffc00f08947 */ /* 0x001fea000383ffff */
.L_x_82:
[----:B------:R-:W-:Y:S05]  /*7160*/  BSYNC.RECONVERGENT B0 ;  /* 0x0000000000007941 */ /* 0x000fea0003800200 */
.L_x_81:
[----:B------:R-:W-:Y:S04]  /*7170*/  BSSY.RECONVERGENT B0, `(.L_x_84) ;  /* 0x0000008000007945 */ /* 0x000fe80003800200 */
[----:B------:R-:W-:Y:S05]  /*7180*/  @P2 BRA `(.L_x_85) ;  /* 0x0000000000182947 */ /* 0x000fea0003800000 */
[----:B------:R-:W-:-:S04]  /*7190*/  IMAD R20, R40, 0x140, R92 ;  /* 0x0000014028147824 */ /* 0x000fc800078e025c */
[----:B------:R-:W-:-:S07]  /*71a0*/  IMAD R41, R41, 0x4, R20 ;  /* 0x0000000429297824 */ /* 0x000fce00078e0214 */
.L_x_86:
[----:B------:R-:W0:Y:S02]  /*71b0*/  LDS R20, [R41] ;  /* 0x0000000029147984 */ /* 0x000e240000000800 */
[----:B0-----:R-:W-:-:S05]  /*71c0*/  FADD R21, R27, R20 ;  /* 0x000000141b157221 */ /* 0x001fca0000000000 */
[----:B------:R-:W0:Y:S02]  /*71d0*/  ATOMS.CAST.SPIN P0, [R41], R20, R21 ;  /* 0x000000142900758d */ /* 0x000e240001800015 */
[----:B0-----:R-:W-:Y:S05]  /*71e0*/  @!P0 BRA `(.L_x_86) ;  /* 0xfffffffc00f08947 */ /* 0x001fea000383ffff */
.L_x_85:
[----:B------:R-:W-:Y:S05]  /*71f0*/  BSYNC.RECONVERGENT B0 ;  /* 0x0000000000007941 */ /* 0x000fea0003800200 */
.L_x_84:
[----:B------:R-:W-:Y:S05]  /*7200*/  @P6 BRA `(.L_x_87) ;  /* 0xfffffff800186947 */ /* 0x000fea000383ffff */
.L_x_62:
[----:B------:R-:W-:Y:S05]  /*7210*/  WARPSYNC.ALL ;  /* 0x0000000000007948 */ /* 0x000fea0003800000 */
[----:B------:R-:W-:Y:S06]  /*7220*/  BAR.SYNC.DEFER_BLOCKING 0x0 ;  /* 0x0000000000007b1d */ /* 0x000fec0000010000 */
[----:B------:R-:W-:Y:S05]  /*7230*/  @P4 BRA `(.L_x_88) ;  /* 0xffffffa8006c4947 */ /* 0x000fea000383ffff */
[----:B------:R-:W-:-:S13]  /*7240*/  ISETP.GE.AND P0, PT, R94, R93, PT ;  /* 0x0000005d5e00720c */ /* 0x000fda0003f06270 */
[----:B------:R-:W-:Y:S05]  /*7250*/  @P0 EXIT ;  /* 0x000000000000094d */ /* 0x000fea0003800000 */
[----:B------:R-:W-:Y:S01]  /*7260*/  LOP3.LUT R4, RZ, R94, RZ, 0x33, !PT ;  /* 0x0000005eff047212 */ /* 0x000fe200078e33ff */
[----:B------:R-:W1:Y:S01]  /*7270*/  LDCU UR6, c[0x0][0x3b0] ;  /* 0x00007600ff0677ac */ /* 0x000e620008000800 */
[----:B------:R-:W-:Y:S02]  /*7280*/  BSSY.RECONVERGENT B0, `(.L_x_89) ;  /* 0x000004d000007945 */ /* 0x000fe40003800200 */
[----:B0-----:R-:W-:Y:S01]  /*7290*/  IADD3 R16, PT, PT, R93, R4, RZ ;  /* 0x000000045d107210 */ /* 0x001fe20007ffe0ff */
[----:B------:R-:W0:Y:S03]  /*72a0*/  LDCU.64 UR4, c[0x0][0x398] ;  /* 0x00007300ff0477ac */ /* 0x000e260008000a00 */
[----:B------:R-:W-:-:S04]  /*72b0*/  LOP3.LUT R3, R16, 0x180, RZ, 0xc0, !PT ;  /* 0x0000018010037812 */ /* 0x000fc800078ec0ff */
[----:B------:R-:W-:-:S13]  /*72c0*/  ISETP.NE.AND P0, PT, R3, 0x180, PT ;  /* 0x000001800300780c */ /* 0x000fda0003f05270 */
[----:B01----:R-:W-:Y:S05]  /*72d0*/  @!P0 BRA `(.L_x_90) ;  /* 0x00000004001c8947 */ /* 0x003fea0003800000 */
[----:B------:R-:W2:Y:S01]  /*72e0*/  S2R R5, SR_CgaCtaId ;  /* 0x0000000000057919 */ /* 0x000ea20000008800 */
[----:B------:R-:W0:Y:S01]  /*72f0*/  LDC R17, c[0x0][0x3b0] ;  /* 0x0000ec00ff117b82 */ /* 0x000e220000000800 */
[----:B------:R-:W-:Y:S02]  /*7300*/  MOV R4, 0x400 ;  /* 0x0000040000047802 */ /* 0x000fe40000000f00 */
[----:B------:R-:W-:-:S03]  /*7310*/  LEA.HI R3, R16, 0x1, RZ, 0x19 ;  /* 0x0000000110037811 */ /* 0x000fc600078fc8ff */
[----:B------:R-:W-:Y:S01]  /*7320*/  VIADD R4, R4, 0x5480 ;  /* 0x0000548004047836 */ /* 0x000fe20000000000 */
[----:B------:R-:W-:-:S04]  /*7330*/  LOP3.LUT R3, R3, 0x3, RZ, 0xc0, !PT ;  /* 0x0000000303037812 */ /* 0x000fc800078ec0ff */
[----:B------:R-:W-:Y:S02]  /*7340*/  IADD3 R10, PT, PT, -R3, RZ, RZ ;  /* 0x000000ff030a7210 */ /* 0x000fe40007ffe1ff */
[----:B--234-:R-:W-:-:S07]  /*7350*/  LEA R20, R5, R4, 0x18 ;  /* 0x0000000405147211 */ /* 0x01cfce00078ec0ff */
.L_x_93:
[----:B01----:R-:W-:Y:S01]  /*7360*/  IABS R7, R17 ;  /* 0x0000001100077213 */ /* 0x003fe20000000000 */
[----:B------:R-:W-:Y:S01]  /*7370*/  BSSY.RECONVERGENT B1, `(.L_x_91) ;  /* 0x000002d000017945 */ /* 0x000fe20003800200 */
[----:B------:R-:W-:Y:S02]  /*7380*/  IABS R9, R94 ;  /* 0x0000005e00097213 */ /* 0x000fe40000000000 */
[----:B------:R-:W0:Y:S08]  /*7390*/  I2F.RP R6, R7 ;  /* 0x0000000700067306 */ /* 0x000e300000209400 */
[----:B0-----:R-:W0:Y:S02]  /*73a0*/  MUFU.RCP R6, R6 ;  /* 0x0000000600067308 */ /* 0x001e240000001000 */
[----:B0-----:R-:W-:-:S06]  /*73b0*/  VIADD R8, R6, 0xffffffe ;  /* 0x0ffffffe06087836 */ /* 0x001fcc0000000000 */
[----:B------:R-:W0:Y:S02]  /*73c0*/  F2I.FTZ.U32.TRUNC.NTZ R5, R8 ;  /* 0x0000000800057305 */ /* 0x000e24000021f000 */
[----:B0-----:R-:W-:-:S05]  /*73d0*/  IADD3 R4, PT, PT, RZ, -R5, RZ ;  /* 0x80000005ff047210 */ /* 0x001fca0007ffe0ff */
[----:B------:R-:W-:Y:S02]  /*73e0*/  IMAD R3, R4, R7, RZ ;  /* 0x0000000704037224 */ /* 0x000fe400078e02ff */
[----:B------:R-:W-:-:S04]  /*73f0*/  IMAD.MOV.U32 R4, RZ, RZ, RZ ;  /* 0x000000ffff047224 */ /* 0x000fc800078e00ff */
        /* <DEDUP_REMOVED lines=16> */
[C---:B------:R-:W-:Y:S01]  /*7500*/  IADD3 R5, PT, PT, -R15.reuse, RZ, RZ ;  /* 0x000000ff0f057210 */ /* 0x040fe20007ffe1ff */
[C---:B------:R-:W-:Y:S02]  /*7510*/  IMAD R4, R15.reuse, 0x4, R20 ;  /* 0x000000040f047824 */ /* 0x040fe400078e0214 */
[----:B------:R-:W-:Y:S02]  /*7520*/  IMAD R3, R15, 0x140, R92 ;  /* 0x000001400f037824 */ /* 0x000fe400078e025c */
[----:B------:R-:W-:Y:S02]  /*7530*/  IMAD R14, R17, R5, R94 ;  /* 0x00000005110e7224 */ /* 0x000fe400078e025e */
[----:B------:R-:W0:Y:S02]  /*7540*/  LDS R4, [R4] ;  /* 0x0000000004047984 */ /* 0x000e240000000800 */
[----:B------:R-:W-:-:S06]  /*7550*/  IMAD R3, R14, 0x4, R3 ;  /* 0x000000040e037824 */ /* 0x000fcc00078e0203 */
[----:B------:R-:W1:Y:S01]  /*7560*/  LDS R3, [R3] ;  /* 0x0000000003037984 */ /* 0x000e620000000800 */
[----:B0-----:R-:W-:-:S04]  /*7570*/  FMNMX R8, R4, 9.9999999747524270788e-07, !PT ;  /* 0x358637bd04087809 */ /* 0x001fc80007800000 */
[----:B------:R-:W0:Y:S08]  /*7580*/  MUFU.RCP R5, R8 ;  /* 0x0000000800057308 */ /* 0x000e300000001000 */
[----:B-1----:R-:W1:Y:S01]  /*7590*/  FCHK P0, R3, R8 ;  /* 0x0000000803007302 */ /* 0x002e620000000000 */
[----:B0-----:R-:W-:-:S04]  /*75a0*/  FFMA R6, -R8, R5, 1 ;  /* 0x3f80000008067423 */ /* 0x001fc80000000105 */
[----:B------:R-:W-:-:S04]  /*75b0*/  FFMA R6, R5, R6, R5 ;  /* 0x0000000605067223 */ /* 0x000fc80000000005 */
[----:B------:R-:W-:-:S04]  /*75c0*/  FFMA R5, R3, R6, RZ ;  /* 0x0000000603057223 */ /* 0x000fc800000000ff */
[----:B------:R-:W-:-:S04]  /*75d0*/  FFMA R4, -R8, R5, R3 ;  /* 0x0000000508047223 */ /* 0x000fc80000000103 */
[----:B------:R-:W-:Y:S01]  /*75e0*/  FFMA R7, R6, R4, R5 ;  /* 0x0000000406077223 */ /* 0x000fe20000000005 */
[----:B-1----:R-:W-:Y:S06]  /*75f0*/  @!P0 BRA `(.L_x_92) ;  /* 0x0000000000108947 */ /* 0x002fec0003800000 */
[----:B------:R-:W-:Y:S02]  /*7600*/  MOV R4, R8 ;  /* 0x0000000800047202 */ /* 0x000fe40000000f00 */
[----:B------:R-:W-:-:S07]  /*7610*/  MOV R13, 0x7630 ;  /* 0x00007630000d7802 */ /* 0x000fce0000000f00 */
[----:B------:R-:W-:Y:S05]  /*7620*/  CALL.REL.NOINC `($__internal_0_$__cuda_sm3x_div_rn_noftz_f32_slowpath) ;  /* 0x0000001000347944 */ /* 0x000fea0003c00000 */
[----:B------:R-:W-:-:S07]  /*7630*/  IMAD.MOV.U32 R7, RZ, RZ, R4 ;  /* 0x000000ffff077224 */ /* 0x000fce00078e0004 */
.L_x_92:
[----:B------:R-:W-:Y:S05]  /*7640*/  BSYNC.RECONVERGENT B1 ;  /* 0x0000000000017941 */ /* 0x000fea0003800200 */
.L_x_91:
[----:B------:R-:W-:Y:S01]  /*7650*/  IADD3 R3, PT, PT, R96, R15, RZ ;  /* 0x0000000f60037210 */ /* 0x000fe20007ffe0ff */
[----:B------:R-:W-:Y:S01]  /*7660*/  VIADD R10, R10, 0x1 ;  /* 0x000000010a0a7836 */ /* 0x000fe20000000000 */
[----:B------:R-:W-:Y:S02]  /*7670*/  IADD3 R4, P0, PT, R14, R120, RZ ;  /* 0x000000780e047210 */ /* 0x000fe40007f1e0ff */
[----:B------:R-:W-:Y:S02]  /*7680*/  SHF.R.S32.HI R6, RZ, 0x1f, R3 ;  /* 0x0000001fff067819 */ /* 0x000fe40000011403 */
[----:B------:R-:W-:Y:S01]  /*7690*/  IADD3 R94, PT, PT, R94, 0x80, RZ ;  /* 0x000000805e5e7810 */ /* 0x000fe20007ffe0ff */
[----:B------:R-:W-:Y:S02]  /*76a0*/  IMAD.X R5, RZ, RZ, R2, P0 ;  /* 0x000000ffff057224 */ /* 0x000fe400000e0602 */
[----:B------:R-:W-:Y:S02]  /*76b0*/  IMAD R6, R6, UR6, RZ ;  /* 0x0000000606067c24 */ /* 0x000fe4000f8e02ff */
[----:B------:R-:W-:-:S04]  /*76c0*/  IMAD.WIDE.U32 R4, R3, UR6, R4 ;  /* 0x0000000603047c25 */ /* 0x000fc8000f8e0004 */
[----:B------:R-:W-:Y:S01]  /*76d0*/  IMAD R3, R3, R0, R6 ;  /* 0x0000000003037224 */ /* 0x000fe200078e0206 */
[----:B------:R-:W-:-:S04]  /*76e0*/  LEA R6, P0, R4, UR4, 0x1 ;  /* 0x0000000404067c11 */ /* 0x000fc8000f8008ff */
[----:B------:R-:W-:Y:S02]  /*76f0*/  IADD3 R5, PT, PT, R5, R3, RZ ;  /* 0x0000000305057210 */ /* 0x000fe40007ffe0ff */
[----:B------:R-:W-:Y:S02]  /*7700*/  F2FP.F16.F32.PACK_AB R3, RZ, R7 ;  /* 0x00000007ff03723e */ /* 0x000fe400000000ff */
[----:B------:R-:W-:Y:S02]  /*7710*/  LEA.HI.X R7, R4, UR5, R5, 0x1, P0 ;  /* 0x0000000504077c11 */ /* 0x000fe400080f0c05 */
[----:B------:R-:W-:-:S03]  /*7720*/  ISETP.NE.AND P0, PT, R10, RZ, PT ;  /* 0x000000ff0a00720c */ /* 0x000fc60003f05270 */
[----:B------:R1:W-:Y:S10]  /*7730*/  STG.E.U16 desc[UR10][R6.64], R3 ;  /* 0x0000000306007986 */ /* 0x0003f4000c10150a */
[----:B------:R-:W-:Y:S05]  /*7740*/  @P0 BRA `(.L_x_93) ;  /* 0xfffffffc00040947 */ /* 0x000fea000383ffff */
.L_x_90:
[----:B------:R-:W-:Y:S05]  /*7750*/  BSYNC.RECONVERGENT B0 ;  /* 0x0000000000007941 */ /* 0x000fea0003800200 */
.L_x_89:
[----:B------:R-:W0:Y:S01]  /*7760*/  LDC R5, c[0x0][0x3b0] ;  /* 0x0000ec00ff057b82 */ /* 0x000e220000000800 */
[----:B------:R-:W-:Y:S01]  /*7770*/  ISETP.GE.U32.AND P0, PT, R16, 0x180, PT ;  /* 0x000001801000780c */ /* 0x000fe20003f06070 */
[----:B------:R-:W0:Y:S01]  /*7780*/  LDCU UR7, c[0x0][0x3b0] ;  /* 0x00007600ff0777ac */ /* 0x000e220008000800 */
[----:B------:R-:W0:Y:S11]  /*7790*/  LDCU.64 UR8, c[0x0][0x398] ;  /* 0x00007300ff0877ac */ /* 0x000e360008000a00 */
[----:B0-----:R-:W-:Y:S05]  /*77a0*/  @!P0 EXIT ;  /* 0x000000000000894d */ /* 0x001fea0003800000 */
.L_x_102:
[----:B0-----:R-:W-:Y:S01]  /*77b0*/  IABS R9, R5 ;  /* 0x0000000500097213 */ /* 0x001fe20000000000 */
[----:B------:R-:W-:Y:S03]  /*77c0*/  BSSY.RECONVERGENT B0, `(.L_x_94) ;  /* 0x000002f000007945 */ /* 0x000fe60003800200 */
[----:B------:R-:W0:Y:S08]  /*77d0*/  I2F.RP R8, R9 ;  /* 0x0000000900087306 */ /* 0x000e300000209400 */
[----:B0-----:R-:W1:Y:S02]  /*77e0*/  MUFU.RCP R8, R8 ;  /* 0x0000000800087308 */ /* 0x001e640000001000 */
[----:B-1----:R-:W-:-:S06]  /*77f0*/  VIADD R6, R8, 0xffffffe ;  /* 0x0ffffffe08067836 */ /* 0x002fcc0000000000 */
[----:B------:R0:W1:Y:S02]  /*7800*/  F2I.FTZ.U32.TRUNC.NTZ R7, R6 ;  /* 0x0000000600077305 */ /* 0x000064000021f000 */
[----:B0-----:R-:W-:Y:S01]  /*7810*/  IMAD.MOV.U32 R6, RZ, RZ, RZ ;  /* 0x000000ffff067224 */ /* 0x001fe200078e00ff */
[----:B-1----:R-:W-:-:S05]  /*7820*/  IADD3 R4, PT, PT, RZ, -R7, RZ ;  /* 0x80000007ff047210 */ /* 0x002fca0007ffe0ff */
[----:B------:R-:W-:Y:S01]  /*7830*/  IMAD R3, R4, R9, RZ ;  /* 0x0000000904037224 */ /* 0x000fe200078e02ff */
[----:B------:R-:W-:-:S03]  /*7840*/  IABS R4, R94 ;  /* 0x0000005e00047213 */ /* 0x000fc60000000000 */
[----:B------:R-:W-:-:S06]  /*7850*/  IMAD.HI.U32 R3, R7, R3, R6 ;  /* 0x0000000307037227 */ /* 0x000fcc00078e0006 */
[----:B------:R-:W-:-:S05]  /*7860*/  IMAD.HI.U32 R3, R3, R4, RZ ;  /* 0x0000000403037227 */ /* 0x000fca00078e00ff */
[----:B------:R-:W-:-:S05]  /*7870*/  IADD3 R7, PT, PT, -R3, RZ, RZ ;  /* 0x000000ff03077210 */ /* 0x000fca0007ffe1ff */
[C---:B------:R-:W-:Y:S02]  /*7880*/  IMAD R4, R9.reuse, R7, R4 ;  /* 0x0000000709047224 */ /* 0x040fe400078e0204 */
[----:B------:R-:W0:Y:S03]  /*7890*/  S2R R7, SR_CgaCtaId ;  /* 0x0000000000077919 */ /* 0x000e260000008800 */
[----:B------:R-:W-:-:S13]  /*78a0*/  ISETP.GT.U32.AND P1, PT, R9, R4, PT ;  /* 0x000000040900720c */ /* 0x000fda0003f24070 */
[----:B------:R-:W-:Y:S01]  /*78b0*/  @!P1 IMAD.IADD R4, R4, 0x1, -R9 ;  /* 0x0000000104049824 */ /* 0x000fe200078e0a09 */
[----:B------:R-:W-:Y:S02]  /*78c0*/  @!P1 IADD3 R3, PT, PT, R3, 0x1, RZ ;  /* 0x0000000103039810 */ /* 0x000fe40007ffe0ff */
[----:B------:R-:W-:Y:S02]  /*78d0*/  ISETP.NE.AND P1, PT, R5, RZ, PT ;  /* 0x000000ff0500720c */ /* 0x000fe40003f25270 */
[----:B------:R-:W-:Y:S02]  /*78e0*/  ISETP.GE.U32.AND P0, PT, R4, R9, PT ;  /* 0x000000090400720c */ /* 0x000fe40003f06070 */
[----:B------:R-:W-:-:S04]  /*78f0*/  LOP3.LUT R4, R94, R5, RZ, 0x3c, !PT ;  /* 0x000000055e047212 */ /* 0x000fc800078e3cff */
[----:B------:R-:W-:Y:S02]  /*7900*/  ISETP.GE.AND P2, PT, R4, RZ, PT ;  /* 0x000000ff0400720c */ /* 0x000fe40003f46270 */
[----:B------:R-:W-:-:S05]  /*7910*/  MOV R4, 0x400 ;  /* 0x0000040000047802 */ /* 0x000fca0000000f00 */
[----:B------:R-:W-:Y:S02]  /*7920*/  @P0 VIADD R3, R3, 0x1 ;  /* 0x0000000103030836 */ /* 0x000fe40000000000 */
[----:B------:R-:W-:-:S03]  /*7930*/  VIADD R4, R4, 0x5480 ;  /* 0x0000548004047836 */ /* 0x000fc60000000000 */
[----:B------:R-:W-:Y:S02]  /*7940*/  MOV R15, R3 ;  /* 0x00000003000f7202 */ /* 0x000fe40000000f00 */
[----:B0-----:R-:W-:Y:S02]  /*7950*/  LEA R6, R7, R4, 0x18 ;  /* 0x0000000407067211 */ /* 0x001fe400078ec0ff */
        /* <DEDUP_REMOVED lines=20> */
[----:B--234-:R-:W-:Y:S05]  /*7aa0*/  CALL.REL.NOINC `($__internal_0_$__cuda_sm3x_div_rn_noftz_f32_slowpath) ;  /* 0x0000000c00147944 */ /* 0x01cfea0003c00000 */
.L_x_95:
[----:B------:R-:W-:Y:S05]  /*7ab0*/  BSYNC.RECONVERGENT B0 ;  /* 0x0000000000007941 */ /* 0x000fea0003800200 */
.L_x_94:
[----:B------:R-:W-:Y:S01]  /*7ac0*/  IABS R10, R5 ;  /* 0x00000005000a7213 */ /* 0x000fe20000000000 */
[----:B------:R-:W-:Y:S01]  /*7ad0*/  VIADD R12, R94, 0x80 ;  /* 0x000000805e0c7836 */ /* 0x000fe20000000000 */
[----:B------:R-:W-:Y:S01]  /*7ae0*/  MOV R8, RZ ;  /* 0x000000ff00087202 */ /* 0x000fe20000000f00 */
[----:B------:R-:W-:Y:S01]  /*7af0*/  BSSY.RECONVERGENT B0, `(.L_x_96) ;  /* 0x0000038000007945 */ /* 0x000fe20003800200 */
[----:B------:R-:W0:Y:S01]  /*7b00*/  I2F.RP R3, R10 ;  /* 0x0000000a00037306 */ /* 0x000e220000209400 */
[----:B------:R-:W-:Y:S02]  /*7b10*/  F2FP.F16.F32.PACK_AB R4, RZ, R4 ;  /* 0x00000004ff04723e */ /* 0x000fe400000000ff */
[----:B------:R-:W-:-:S05]  /*7b20*/  IABS R11, R12 ;  /* 0x0000000c000b7213 */ /* 0x000fca0000000000 */
        /* <DEDUP_REMOVED lines=11> */
[----:B------:R-:W-:Y:S01]  /*7be0*/  @!P1 IMAD.IADD R7, R7, 0x1, -R10 ;  /* 0x0000000107079824 */ /* 0x000fe200078e0a0a */
[----:B------:R-:W-:Y:S02]  /*7bf0*/  @!P1 IADD3 R3, PT, PT, R3, 0x1, RZ ;  /* 0x0000000103039810 */ /* 0x000fe40007ffe0ff */
[----:B------:R-:W-:Y:S02]  /*7c00*/  ISETP.NE.AND P1, PT, R5, RZ, PT ;  /* 0x000000ff0500720c */ /* 0x000fe40003f25270 */
[----:B------:R-:W-:Y:S02]  /*7c10*/  ISETP.GE.U32.AND P0, PT, R7, R10, PT ;  /* 0x0000000a0700720c */ /* 0x000fe40003f06070 */
[----:B------:R-:W-:-:S04]  /*7c20*/  LOP3.LUT R7, R12, R5, RZ, 0x3c, !PT ;  /* 0x000000050c077212 */ /* 0x000fc800078e3cff */
[----:B------:R-:W-:Y:S01]  /*7c30*/  ISETP.GE.AND P2, PT, R7, RZ, PT ;  /* 0x000000ff0700720c */ /* 0x000fe20003f46270 */
[----:B------:R-:W-:-:S06]  /*7c40*/  IMAD.IADD R7, R96, 0x1, R15 ;  /* 0x0000000160077824 */ /* 0x000fcc00078e020f */
[----:B------:R-:W-:-:S05]  /*7c50*/  @P0 VIADD R3, R3, 0x1 ;  /* 0x0000000103030836 */ /* 0x000fca0000000000 */
[----:B------:R-:W-:-:S05]  /*7c60*/  MOV R17, R3 ;  /* 0x0000000300117202 */ /* 0x000fca0000000f00 */
[----:B------:R-:W-:Y:S01]  /*7c70*/  @!P2 IMAD.MOV R17, RZ, RZ, -R17 ;  /* 0x000000ffff11a224 */ /* 0x000fe200078e0a11 */
[----:B------:R-:W-:-:S04]  /*7c80*/  @!P1 LOP3.LUT R17, RZ, R5, RZ, 0x33, !PT ;  /* 0x00000005ff119212 */ /* 0x000fc800078e33ff */
[C---:B------:R-:W-:Y:S01]  /*7c90*/  LEA R10, R17.reuse, R6, 0x2 ;  /* 0x00000006110a7211 */ /* 0x040fe200078e10ff */
[----:B------:R-:W-:Y:S02]  /*7ca0*/  IMAD.MOV R8, RZ, RZ, -R17 ;  /* 0x000000ffff087224 */ /* 0x000fe400078e0a11 */
[----:B------:R-:W-:Y:S02]  /*7cb0*/  IMAD R3, R17, 0x140, R92 ;  /* 0x0000014011037824 */ /* 0x000fe400078e025c */
[----:B------:R-:W-:Y:S01]  /*7cc0*/  IMAD R16, R5, R8, R12 ;  /* 0x0000000805107224 */ /* 0x000fe200078e020c */
[----:B------:R-:W0:Y:S01]  /*7cd0*/  LDS R10, [R10] ;  /* 0x000000000a0a7984 */ /* 0x000e220000000800 */
[----:B------:R-:W-:Y:S02]  /*7ce0*/  IADD3 R8, P0, PT, R14, R120, RZ ;  /* 0x000000780e087210 */ /* 0x000fe40007f1e0ff */
[----:B------:R-:W-:Y:S02]  /*7cf0*/  SHF.R.S32.HI R12, RZ, 0x1f, R7 ;  /* 0x0000001fff0c7819 */ /* 0x000fe40000011407 */
[----:B------:R-:W-:-:S02]  /*7d00*/  LEA R3, R16, R3, 0x2 ;  /* 0x0000000310037211 */ /* 0x000fc400078e10ff */
[----:B------:R-:W-:Y:S01]  /*7d10*/  IADD3.X R9, PT, PT, RZ, R2, RZ, P0, !PT ;  /* 0x00000002ff097210 */ /* 0x000fe200007fe4ff */
[----:B------:R-:W-:-:S03]  /*7d20*/  IMAD R12, R12, R5, RZ ;  /* 0x000000050c0c7224 */ /* 0x000fc600078e02ff */
[----:B------:R-:W1:Y:S01]  /*7d30*/  LDS R3, [R3] ;  /* 0x0000000003037984 */ /* 0x000e620000000800 */
[----:B------:R-:W-:-:S04]  /*7d40*/  IMAD.WIDE.U32 R8, R7, R5, R8 ;  /* 0x0000000507087225 */ /* 0x000fc800078e0008 */
[----:B------:R-:W-:-:S04]  /*7d50*/  IMAD R11, R7, R0, R12 ;  /* 0x00000000070b7224 */ /* 0x000fc800078e020c */
[----:B------:R-:W-:Y:S01]  /*7d60*/  IMAD.IADD R9, R9, 0x1, R11 ;  /* 0x0000000109097824 */ /* 0x000fe200078e020b */
[----:B0-----:R-:W-:Y:S02]  /*7d70*/  FMNMX R14, R10, 9.9999999747524270788e-07, !PT ;  /* 0x358637bd0a0e7809 */ /* 0x001fe40007800000 */
[C---:B------:R-:W-:Y:S02]  /*7d80*/  LEA R10, P0, R8.reuse, UR8, 0x1 ;  /* 0x00000008080a7c11 */ /* 0x040fe4000f8008ff */
[----:B------:R-:W0:Y:S02]  /*7d90*/  MUFU.RCP R7, R14 ;  /* 0x0000000e00077308 */ /* 0x000e240000001000 */
[--C-:B------:R-:W-:Y:S02]  /*7da0*/  LEA.HI.X R11, R8, UR9, R9.reuse, 0x1, P0 ;  /* 0x00000009080b7c11 */ /* 0x100fe400080f0c09 */
[----:B------:R-:W-:-:S05]  /*7db0*/  PRMT R9, R4, 0x7610, R9 ;  /* 0x0000761004097816 */ /* 0x000fca0000000009 */
[----:B------:R2:W-:Y:S01]  /*7dc0*/  STG.E.U16 desc[UR10][R10.64], R9 ;  /* 0x000000090a007986 */ /* 0x0005e2000c10150a */
[----:B-1----:R-:W1:Y:S01]  /*7dd0*/  FCHK P0, R3, R14 ;  /* 0x0000000e03007302 */ /* 0x002e620000000000 */
[----:B0-----:R-:W-:-:S04]  /*7de0*/  FFMA R4, -R14, R7, 1 ;  /* 0x3f8000000e047423 */ /* 0x001fc80000000107 */
[----:B------:R-:W-:-:S04]  /*7df0*/  FFMA R4, R7, R4, R7 ;  /* 0x0000000407047223 */ /* 0x000fc80000000007 */
[----:B------:R-:W-:-:S04]  /*7e00*/  FFMA R7, R3, R4, RZ ;  /* 0x0000000403077223 */ /* 0x000fc800000000ff */
[----:B------:R-:W-:-:S04]  /*7e10*/  FFMA R8, -R14, R7, R3 ;  /* 0x000000070e087223 */ /* 0x000fc80000000103 */
[----:B------:R-:W-:Y:S01]  /*7e20*/  FFMA R4, R4, R8, R7 ;  /* 0x0000000804047223 */ /* 0x000fe20000000007 */
[----:B-12---:R-:W-:Y:S06]  /*7e30*/  @!P0 BRA `(.L_x_97) ;  /* 0x00000000000c8947 */ /* 0x006fec0003800000 */
[----:B------:R-:W-:Y:S02]  /*7e40*/  MOV R4, R14 ;  /* 0x0000000e00047202 */ /* 0x000fe40000000f00 */
[----:B------:R-:W-:-:S07]  /*7e50*/  MOV R13, 0x7e70 ;  /* 0x00007e70000d7802 */ /* 0x000fce0000000f00 */
[----:B---34-:R-:W-:Y:S05]  /*7e60*/  CALL.REL.NOINC `($__internal_0_$__cuda_sm3x_div_rn_noftz_f32_slowpath) ;  /* 0x0000000800247944 */ /* 0x018fea0003c00000 */
.L_x_97:
[----:B------:R-:W-:Y:S05]  /*7e70*/  BSYNC.RECONVERGENT B0 ;  /* 0x0000000000007941 */ /* 0x000fea0003800200 */
.L_x_96:
        /* <DEDUP_REMOVED lines=59> */
.L_x_99:
[----:B------:R-:W-:Y:S05]  /*8230*/  BSYNC.RECONVERGENT B0 ;  /* 0x0000000000007941 */ /* 0x000fea0003800200 */
.L_x_98:
        /* <DEDUP_REMOVED lines=13> */
[----:B------:R-:W-:Y:S02]  /*8310*/  IMAD.MOV.U32 R7, RZ, RZ, R11 ;  /* 0x000000ffff077224 */ /* 0x000fe400078e000b */
[----:B------:R-:W-:Y:S02]  /*8320*/  IMAD.IADD R9, R96, 0x1, R15 ;  /* 0x0000000160097824 */ /* 0x000fe400078e020f */
        /* <DEDUP_REMOVED lines=9> */
[----:B------:R-:W-:-:S07]  /*83c0*/  ISETP.GE.AND P2, PT, R7, RZ, PT ;  /* 0x000000ff0700720c */ /* 0x000fce0003f46270 */
        /* <DEDUP_REMOVED lines=21> */
[----:B------:R-:W-:Y:S02]  /*8520*/  LEA.HI.X R9, R6, UR9, R7, 0x1, P0 ;  /* 0x0000000906097c11 */ /* 0x000fe400080f0c07 */
        /* <DEDUP_REMOVED lines=12> */
.L_x_101:
[----:B------:R-:W-:Y:S05]  /*85f0*/  BSYNC.RECONVERGENT B0 ;  /* 0x0000000000007941 */ /* 0x000fea0003800200 */
.L_x_100:
[----:B------:R-:W-:Y:S01]  /*8600*/  IMAD.IADD R3, R96, 0x1, R17 ;  /* 0x0000000160037824 */ /* 0x000fe200078e0211 */
[----:B------:R-:W-:Y:S02]  /*8610*/  IADD3 R6, P0, PT, R16, R120, RZ ;  /* 0x0000007810067210 */ /* 0x000fe40007f1e0ff */
[----:B------:R-:W-:Y:S02]  /*8620*/  F2FP.F16.F32.PACK_AB R4, RZ, R4 ;  /* 0x00000004ff04723e */ /* 0x000fe400000000ff */
[----:B------:R-:W-:Y:S02]  /*8630*/  SHF.R.S32.HI R8, RZ, 0x1f, R3 ;  /* 0x0000001fff087819 */ /* 0x000fe40000011403 */
[----:B------:R-:W-:Y:S02]  /*8640*/  IADD3.X R7, PT, PT, RZ, R2, RZ, P0, !PT ;  /* 0x00000002ff077210 */ /* 0x000fe400007fe4ff */
[----:B------:R-:W-:Y:S01]  /*8650*/  IADD3 R94, PT, PT, R94, 0x200, RZ ;  /* 0x000002005e5e7810 */ /* 0x000fe20007ffe0ff */
[----:B------:R-:W-:-:S02]  /*8660*/  IMAD R8, R8, UR7, RZ ;  /* 0x0000000708087c24 */ /* 0x000fc4000f8e02ff */
[----:B------:R-:W-:-:S04]  /*8670*/  IMAD.WIDE.U32 R6, R3, UR7, R6 ;  /* 0x0000000703067c25 */ /* 0x000fc8000f8e0006 */
[----:B------:R-:W-:Y:S01]  /*8680*/  IMAD R3, R3, R0, R8 ;  /* 0x0000000003037224 */ /* 0x000fe200078e0208 */
[----:B------:R-:W-:-:S03]  /*8690*/  LEA R8, P0, R6, UR8, 0x1 ;  /* 0x0000000806087c11 */ /* 0x000fc6000f8008ff */
[----:B------:R-:W-:-:S05]  /*86a0*/  IMAD.IADD R3, R7, 0x1, R3 ;  /* 0x0000000107037824 */ /* 0x000fca00078e0203 */
[----:B------:R-:W-:Y:S02]  /*86b0*/  LEA.HI.X R9, R6, UR9, R3, 0x1, P0 ;  /* 0x0000000906097c11 */ /* 0x000fe400080f0c03 */
[----:B------:R-:W-:-:S03]  /*86c0*/  ISETP.GE.AND P0, PT, R94, R93, PT ;  /* 0x0000005d5e00720c */ /* 0x000fc60003f06270 */
[----:B------:R0:W-:Y:S10]  /*86d0*/  STG.E.U16 desc[UR10][R8.64], R4 ;  /* 0x0000000408007986 */ /* 0x0001f4000c10150a */
[----:B------:R-:W-:Y:S05]  /*86e0*/  @!P0 BRA `(.L_x_102) ;  /* 0xfffffff000308947 */ /* 0x000fea000383ffff */
[----:B------:R-:W-:Y:S05]  /*86f0*/  EXIT ;  /* 0x000000000000794d */ /* 0x000fea0003800000 */
        .weak           $__internal_0_$__cuda_sm3x_div_rn_noftz_f32_slowpath
        .type           $__internal_0_$__cuda_sm3x_div_rn_noftz_f32_slowpath,@function
        .size           $__internal_0_$__cuda_sm3x_div_rn_noftz_f32_slowpath,(.L_x_115 - $__internal_0_$__cuda_sm3x_div_rn_noftz_f32_slowpath)
$__internal_0_$__cuda_sm3x_div_rn_noftz_f32_slowpath:
[----:B------:R-:W-:Y:S01]  /*8700*/  SHF.R.U32.HI R8, RZ, 0x17, R4 ;  /* 0x00000017ff087819 */ /* 0x000fe20000011604 */
[----:B------:R-:W-:Y:S01]  /*8710*/  BSSY.RECONVERGENT B2, `(.L_x_103) ;  /* 0x0000062000027945 */ /* 0x000fe20003800200 */
[----:B------:R-:W-:Y:S02]  /*8720*/  SHF.R.U32.HI R7, RZ, 0x17, R3 ;  /* 0x00000017ff077819 */ /* 0x000fe40000011603 */
[----:B------:R-:W-:Y:S02]  /*8730*/  LOP3.LUT R19, R8, 0xff, RZ, 0xc0, !PT ;  /* 0x000000ff08137812 */ /* 0x000fe400078ec0ff */
[----:B------:R-:W-:-:S03]  /*8740*/  LOP3.LUT R11, R7, 0xff, RZ, 0xc0, !PT ;  /* 0x000000ff070b7812 */ /* 0x000fc600078ec0ff */
[----:B------:R-:W-:Y:S01]  /*8750*/  VIADD R9, R19, 0xffffffff ;  /* 0xffffffff13097836 */ /* 0x000fe20000000000 */
[----:B------:R-:W-:-:S04]  /*8760*/  IADD3 R8, PT, PT, R11, -0x1, RZ ;  /* 0xffffffff0b087810 */ /* 0x000fc80007ffe0ff */
[----:B------:R-:W-:-:S04]  /*8770*/  ISETP.GT.U32.AND P0, PT, R9, 0xfd, PT ;  /* 0x000000fd0900780c */ /* 0x000fc80003f04070 */
[----:B------:R-:W-:-:S13]  /*8780*/  ISETP.GT.U32.OR P0, PT, R8, 0xfd, P0 ;  /* 0x000000fd0800780c */ /* 0x000fda0000704470 */
[----:B------:R-:W-:Y:S01]  /*8790*/  @!P0 IMAD.MOV.U32 R7, RZ, RZ, RZ ;  /* 0x000000ffff078224 */ /* 0x000fe200078e00ff */
[----:B------:R-:W-:Y:S06]  /*87a0*/  @!P0 BRA `(.L_x_104) ;  /* 0x00000000005c8947 */ /* 0x000fec0003800000 */
[----:B------:R-:W-:Y:S02]  /*87b0*/  FSETP.GTU.FTZ.AND P0, PT, |R3|, +INF , PT ;  /* 0x7f8000000300780b */ /* 0x000fe40003f1c200 */
[----:B------:R-:W-:-:S04]  /*87c0*/  FSETP.GTU.FTZ.AND P1, PT, |R4|, +INF , PT ;  /* 0x7f8000000400780b */ /* 0x000fc80003f3c200 */
[----:B------:R-:W-:-:S13]  /*87d0*/  PLOP3.LUT P0, PT, P0, P1, PT, 0xf8, 0x8f ;  /* 0x00000000008f781c */ /* 0x000fda0000703f70 */
[----:B------:R-:W-:Y:S05]  /*87e0*/  @P0 BRA `(.L_x_105) ;  /* 0x00000004004c0947 */ /* 0x000fea0003800000 */
[----:B------:R-:W-:-:S13]  /*87f0*/  LOP3.LUT P0, RZ, R4, 0x7fffffff, R3, 0xc8, !PT ;  /* 0x7fffffff04ff7812 */ /* 0x000fda000780c803 */
[----:B------:R-:W-:Y:S05]  /*8800*/  @!P0 BRA `(.L_x_106) ;  /* 0x00000004003c8947 */ /* 0x000fea0003800000 */
[C---:B------:R-:W-:Y:S02]  /*8810*/  FSETP.NEU.FTZ.AND P0, PT, |R3|.reuse, +INF , PT ;  /* 0x7f8000000300780b */ /* 0x040fe40003f1d200 */
[----:B------:R-:W-:Y:S02]  /*8820*/  FSETP.NEU.FTZ.AND P2, PT, |R4|, +INF , PT ;  /* 0x7f8000000400780b */ /* 0x000fe40003f5d200 */
[----:B------:R-:W-:-:S11]  /*8830*/  FSETP.NEU.FTZ.AND P1, PT, |R3|, +INF , PT ;  /* 0x7f8000000300780b */ /* 0x000fd60003f3d200 */
[----:B------:R-:W-:Y:S05]  /*8840*/  @!P2 BRA !P0, `(.L_x_106) ;  /* 0x00000004002ca947 */ /* 0x000fea0004000000 */
[----:B------:R-:W-:-:S04]  /*8850*/  LOP3.LUT P0, RZ, R3, 0x7fffffff, RZ, 0xc0, !PT ;  /* 0x7fffffff03ff7812 */ /* 0x000fc8000780c0ff */
[----:B------:R-:W-:-:S13]  /*8860*/  PLOP3.LUT P0, PT, P2, P0, PT, 0x2f, 0xf2 ;  /* 0x0000000000f2781c */ /* 0x000fda0001700577 */
[----:B------:R-:W-:Y:S05]  /*8870*/  @P0 BRA `(.L_x_107) ;  /* 0x0000000400180947 */ /* 0x000fea0003800000 */
[----:B------:R-:W-:-:S04]  /*8880*/  LOP3.LUT P0, RZ, R4, 0x7fffffff, RZ, 0xc0, !PT ;  /* 0x7fffffff04ff7812 */ /* 0x000fc8000780c0ff */
[----:B------:R-:W-:-:S13]  /*8890*/  PLOP3.LUT P0, PT, P1, P0, PT, 0x2f, 0xf2 ;  /* 0x0000000000f2781c */ /* 0x000fda0000f00577 */
[----:B------:R-:W-:Y:S05]  /*88a0*/  @P0 BRA `(.L_x_108) ;  /* 0x0000000400000947 */ /* 0x000fea0003800000 */
[----:B------:R-:W-:Y:S02]  /*88b0*/  ISETP.GE.AND P0, PT, R8, RZ, PT ;  /* 0x000000ff0800720c */ /* 0x000fe40003f06270 */
[----:B------:R-:W-:-:S11]  /*88c0*/  ISETP.GE.AND P1, PT, R9, RZ, PT ;  /* 0x000000ff0900720c */ /* 0x000fd60003f26270 */
[----:B------:R-:W-:Y:S01]  /*88d0*/  @P0 MOV R7, RZ ;  /* 0x000000ff00070202 */ /* 0x000fe20000000f00 */
[----:B------:R-:W-:Y:S02]  /*88e0*/  @!P0 IMAD.MOV.U32 R7, RZ, RZ, -0x40 ;  /* 0xffffffc0ff078424 */ /* 0x000fe400078e00ff */
[----:B------:R-:W-:Y:S01]  /*88f0*/  @!P0 FFMA R3, R3, 1.84467440737095516160e+19, RZ ;  /* 0x5f80000003038823 */ /* 0x000fe200000000ff */
[----:B------:R-:W-:Y:S02]  /*8900*/  @!P1 FFMA R4, R4, 1.84467440737095516160e+19, RZ ;  /* 0x5f80000004049823 */ /* 0x000fe400000000ff */
[----:B------:R-:W-:-:S07]  /*8910*/  @!P1 IADD3 R7, PT, PT, R7, 0x40, RZ ;  /* 0x0000004007079810 */ /* 0x000fce0007ffe0ff */
.L_x_104:
[----:B------:R-:W-:Y:S01]  /*8920*/  LEA R9, R19, 0xc0800000, 0x17 ;  /* 0xc080000013097811 */ /* 0x000fe200078eb8ff */
[----:B------:R-:W-:Y:S04]  /*8930*/  BSSY.RECONVERGENT B3, `(.L_x_109) ;  /* 0x0000036000037945 */ /* 0x000fe80003800200 */
[----:B------:R-:W-:Y:S01]  /*8940*/  IMAD.IADD R9, R4, 0x1, -R9 ;  /* 0x0000000104097824 */ /* 0x000fe200078e0a09 */
[----:B------:R-:W-:-:S03]  /*8950*/  IADD3 R4, PT, PT, R11, -0x7f, RZ ;  /* 0xffffff810b047810 */ /* 0x000fc60007ffe0ff */
[----:B------:R-:W0:Y:S01]  /*8960*/  MUFU.RCP R8, R9 ;  /* 0x0000000900087308 */ /* 0x000e220000001000 */
[----:B------:R-:W-:Y:S01]  /*8970*/  FADD.FTZ R12, -R9, -RZ ;  /* 0x800000ff090c7221 */ /* 0x000fe20000010100 */
[C---:B------:R-:W-:Y:S01]  /*8980*/  IMAD R3, R4.reuse, -0x800000, R3 ;  /* 0xff80000004037824 */ /* 0x040fe200078e0203 */
[----:B------:R-:W-:-:S05]  /*8990*/  IADD3 R4, PT, PT, R4, 0x7f, -R19 ;  /* 0x0000007f04047810 */ /* 0x000fca0007ffe813 */
[----:B------:R-:W-:Y:S02]  /*89a0*/  IMAD.IADD R4, R4, 0x1, R7 ;  /* 0x0000000104047824 */ /* 0x000fe400078e0207 */
[----:B0-----:R-:W-:-:S04]  /*89b0*/  FFMA R11, R8, R12, 1 ;  /* 0x3f800000080b7423 */ /* 0x001fc8000000000c */
[----:B------:R-:W-:-:S04]  /*89c0*/  FFMA R21, R8, R11, R8 ;  /* 0x0000000b08157223 */ /* 0x000fc80000000008 */
[----:B------:R-:W-:-:S04]  /*89d0*/  FFMA R8, R3, R21, RZ ;  /* 0x0000001503087223 */ /* 0x000fc800000000ff */
[----:B------:R-:W-:-:S04]  /*89e0*/  FFMA R11, R12, R8, R3 ;  /* 0x000000080c0b7223 */ /* 0x000fc80000000003 */
[----:B------:R-:W-:-:S04]  /*89f0*/  FFMA R18, R21, R11, R8 ;  /* 0x0000000b15127223 */ /* 0x000fc80000000008 */
[----:B------:R-:W-:-:S04]  /*8a00*/  FFMA R11, R12, R18, R3 ;  /* 0x000000120c0b7223 */ /* 0x000fc80000000003 */
[----:B------:R-:W-:-:S05]  /*8a10*/  FFMA R8, R21, R11, R18 ;  /* 0x0000000b15087223 */ /* 0x000fca0000000012 */
[----:B------:R-:W-:-:S04]  /*8a20*/  SHF.R.U32.HI R3, RZ, 0x17, R8 ;  /* 0x00000017ff037819 */ /* 0x000fc80000011608 */
[----:B------:R-:W-:-:S04]  /*8a30*/  LOP3.LUT R3, R3, 0xff, RZ, 0xc0, !PT ;  /* 0x000000ff03037812 */ /* 0x000fc800078ec0ff */
[----:B------:R-:W-:-:S05]  /*8a40*/  IADD3 R9, PT, PT, R3, R4, RZ ;  /* 0x0000000403097210 */ /* 0x000fca0007ffe0ff */
[----:B------:R-:W-:-:S05]  /*8a50*/  VIADD R3, R9, 0xffffffff ;  /* 0xffffffff09037836 */ /* 0x000fca0000000000 */
[----:B------:R-:W-:-:S13]  /*8a60*/  ISETP.GE.U32.AND P0, PT, R3, 0xfe, PT ;  /* 0x000000fe0300780c */ /* 0x000fda0003f06070 */
[----:B------:R-:W-:Y:S05]  /*8a70*/  @!P0 BRA `(.L_x_110) ;  /* 0x0000000000808947 */ /* 0x000fea0003800000 */
[----:B------:R-:W-:-:S13]  /*8a80*/  ISETP.GT.AND P0, PT, R9, 0xfe, PT ;  /* 0x000000fe0900780c */ /* 0x000fda0003f04270 */
[----:B------:R-:W-:Y:S05]  /*8a90*/  @P0 BRA `(.L_x_111) ;  /* 0x00000000006c0947 */ /* 0x000fea0003800000 */
[----:B------:R-:W-:-:S13]  /*8aa0*/  ISETP.GE.AND P0, PT, R9, 0x1, PT ;  /* 0x000000010900780c */ /* 0x000fda0003f06270 */
[----:B------:R-:W-:Y:S05]  /*8ab0*/  @P0 BRA `(.L_x_112) ;  /* 0x0000000000740947 */ /* 0x000fea0003800000 */
[----:B------:R-:W-:Y:S02]  /*8ac0*/  ISETP.GE.AND P0, PT, R9, -0x18, PT ;  /* 0xffffffe80900780c */ /* 0x000fe40003f06270 */
[----:B------:R-:W-:-:S11]  /*8ad0*/  LOP3.LUT R8, R8, 0x80000000, RZ, 0xc0, !PT ;  /* 0x8000000008087812 */ /* 0x000fd600078ec0ff */
[----:B------:R-:W-:Y:S05]  /*8ae0*/  @!P0 BRA `(.L_x_112) ;  /* 0x0000000000688947 */ /* 0x000fea0003800000 */
[-CC-:B------:R-:W-:Y:S01]  /*8af0*/  FFMA.RZ R3, R21, R11.reuse, R18.reuse ;  /* 0x0000000b15037223 */ /* 0x180fe2000000c012 */
[----:B------:R-:W-:Y:S01]  /*8b00*/  IADD3 R12, PT, PT, R9, 0x20, RZ ;  /* 0x00000020090c7810 */ /* 0x000fe20007ffe0ff */
[-CC-:B------:R-:W-:Y:S01]  /*8b10*/  FFMA.RM R4, R21, R11.reuse, R18.reuse ;  /* 0x0000000b15047223 */ /* 0x180fe20000004012 */
[----:B------:R-:W-:Y:S02]  /*8b20*/  ISETP.NE.AND P2, PT, R9, RZ, PT ;  /* 0x000000ff0900720c */ /* 0x000fe40003f45270 */
[----:B------:R-:W-:Y:S01]  /*8b30*/  LOP3.LUT R7, R3, 0x7fffff, RZ, 0xc0, !PT ;  /* 0x007fffff03077812 */ /* 0x000fe200078ec0ff */
[----:B------:R-:W-:Y:S01]  /*8b40*/  FFMA.RP R3, R21, R11, R18 ;  /* 0x0000000b15037223 */ /* 0x000fe20000008012 */
[----:B------:R-:W-:Y:S01]  /*8b50*/  ISETP.NE.AND P1, PT, R9, RZ, PT ;  /* 0x000000ff0900720c */ /* 0x000fe20003f25270 */
[----:B------:R-:W-:Y:S01]  /*8b60*/  IMAD.MOV R9, RZ, RZ, -R9 ;  /* 0x000000ffff097224 */ /* 0x000fe200078e0a09 */
[----:B------:R-:W-:Y:S02]  /*8b70*/  LOP3.LUT R7, R7, 0x800000, RZ, 0xfc, !PT ;  /* 0x0080000007077812 */ /* 0x000fe400078efcff */
[----:B------:R-:W-:-:S02]  /*8b80*/  FSETP.NEU.FTZ.AND P0, PT, R3, R4, PT ;  /* 0x000000040300720b */ /* 0x000fc40003f1d000 */
[----:B------:R-:W-:Y:S02]  /*8b90*/  SHF.L.U32 R12, R7, R12, RZ ;  /* 0x0000000c070c7219 */ /* 0x000fe400000006ff */
[----:B------:R-:W-:Y:S02]  /*8ba0*/  SEL R4, R9, RZ, P2 ;  /* 0x000000ff09047207 */ /* 0x000fe40001000000 */
[----:B------:R-:W-:Y:S02]  /*8bb0*/  ISETP.NE.AND P1, PT, R12, RZ, P1 ;  /* 0x000000ff0c00720c */ /* 0x000fe40000f25270 */
[----:B------:R-:W-:Y:S02]  /*8bc0*/  SHF.R.U32.HI R4, RZ, R4, R7 ;  /* 0x00000004ff047219 */ /* 0x000fe40000011607 */
[----:B------:R-:W-:Y:S02]  /*8bd0*/  PLOP3.LUT P0, PT, P0, P1, PT, 0xf8, 0x8f ;  /* 0x00000000008f781c */ /* 0x000fe40000703f70 */
[----:B------:R-:W-:-:S02]  /*8be0*/  SHF.R.U32.HI R12, RZ, 0x1, R4 ;  /* 0x00000001ff0c7819 */ /* 0x000fc40000011604 */
[----:B------:R-:W-:-:S04]  /*8bf0*/  SEL R3, RZ, 0x1, !P0 ;  /* 0x00000001ff037807 */ /* 0x000fc80004000000 */
[----:B------:R-:W-:-:S04]  /*8c00*/  LOP3.LUT R3, R3, 0x1, R12, 0xf8, !PT ;  /* 0x0000000103037812 */ /* 0x000fc800078ef80c */
[----:B------:R-:W-:-:S04]  /*8c10*/  LOP3.LUT R3, R3, R4, RZ, 0xc0, !PT ;  /* 0x0000000403037212 */ /* 0x000fc800078ec0ff */
[----:B------:R-:W-:-:S04]  /*8c20*/  IADD3 R3, PT, PT, R12, R3, RZ ;  /* 0x000000030c037210 */ /* 0x000fc80007ffe0ff */
[----:B------:R-:W-:Y:S01]  /*8c30*/  LOP3.LUT R8, R3, R8, RZ, 0xfc, !PT ;  /* 0x0000000803087212 */ /* 0x000fe200078efcff */
[----:B------:R-:W-:Y:S06]  /*8c40*/  BRA `(.L_x_112) ;  /* 0x0000000000107947 */ /* 0x000fec0003800000 */
.L_x_111:
[----:B------:R-:W-:-:S04]  /*8c50*/  LOP3.LUT R8, R8, 0x80000000, RZ, 0xc0, !PT ;  /* 0x8000000008087812 */ /* 0x000fc800078ec0ff */
[----:B------:R-:W-:Y:S01]  /*8c60*/  LOP3.LUT R8, R8, 0x7f800000, RZ, 0xfc, !PT ;  /* 0x7f80000008087812 */ /* 0x000fe200078efcff */
[----:B------:R-:W-:Y:S06]  /*8c70*/  BRA `(.L_x_112) ;  /* 0x0000000000047947 */ /* 0x000fec0003800000 */
.L_x_110:
[----:B------:R-:W-:-:S07]  /*8c80*/  IMAD R8, R4, 0x800000, R8 ;  /* 0x0080000004087824 */ /* 0x000fce00078e0208 */
.L_x_112:
[----:B------:R-:W-:Y:S05]  /*8c90*/  BSYNC.RECONVERGENT B3 ;  /* 0x0000000000037941 */ /* 0x000fea0003800200 */
.L_x_109:
[----:B------:R-:W-:Y:S05]  /*8ca0*/  BRA `(.L_x_113) ;  /* 0x0000000000207947 */ /* 0x000fea0003800000 */
.L_x_108:
[----:B------:R-:W-:-:S04]  /*8cb0*/  LOP3.LUT R3, R4, 0x80000000, R3, 0x48, !PT ;  /* 0x8000000004037812 */ /* 0x000fc800078e4803 */
[----:B------:R-:W-:Y:S01]  /*8cc0*/  LOP3.LUT R8, R3, 0x7f800000, RZ, 0xfc, !PT ;  /* 0x7f80000003087812 */ /* 0x000fe200078efcff */
[----:B------:R-:W-:Y:S06]  /*8cd0*/  BRA `(.L_x_113) ;  /* 0x0000000000147947 */ /* 0x000fec0003800000 */
.L_x_107:
[----:B------:R-:W-:Y:S01]  /*8ce0*/  LOP3.LUT R8, R4, 0x80000000, R3, 0x48, !PT ;  /* 0x8000000004087812 */ /* 0x000fe200078e4803 */
[----:B------:R-:W-:Y:S06]  /*8cf0*/  BRA `(.L_x_113) ;  /* 0x00000000000c7947 */ /* 0x000fec0003800000 */
.L_x_106:
[----:B------:R-:W0:Y:S01]  /*8d00*/  MUFU.RSQ R8, -QNAN ;  /* 0xffc0000000087908 */ /* 0x000e220000001400 */
[----:B------:R-:W-:Y:S05]  /*8d10*/  BRA `(.L_x_113) ;  /* 0x0000000000047947 */ /* 0x000fea0003800000 */
.L_x_105:
[----:B------:R-:W-:-:S07]  /*8d20*/  FADD.FTZ R8, R3, R4 ;  /* 0x0000000403087221 */ /* 0x000fce0000010000 */
.L_x_113:
[----:B------:R-:W-:Y:S05]  /*8d30*/  BSYNC.RECONVERGENT B2 ;  /* 0x0000000000027941 */ /* 0x000fea0003800200 */
.L_x_103:
[----:B0-----:R-:W-:Y:S01]  /*8d40*/  MOV R4, R8 ;  /* 0x0000000800047202 */ /* 0x001fe20000000f00 */
[----:B------:R-:W-:Y:S01]  /*8d50*/  IMAD.MOV.U32 R8, RZ, RZ, R13 ;  /* 0x000000ffff087224 */ /* 0x000fe200078e000d */
[----:B------:R-:W-:-:S04]  /*8d60*/  MOV R9, 0x0 ;  /* 0x0000000000097802 */ /* 0x000fc80000000f00 */
[----:B------:R-:W-:Y:S05]  /*8d70*/  RET.REL.NODEC R8 `(_Z27flashcore_fused_wmma_kernelPK6__halfS1_S1_PS_fiiii) ;  /* 0xffffff7008a07950 */ /* 0x000fea0003c3ffff */
.L_x_114:
[----:B------:R-:W-:-:S00]  /*8d80*/  BRA `(.L_x_114) ;  /* 0xfffffffc00fc7947 */ /* 0x000fc0000383ffff */
[----:B------:R-:W-:-:S00]  /*8d90*/  NOP ;  /* 0x0000000000007918 */ /* 0x000fc00000000000 */
        /* <DEDUP_REMOVED lines=14> */
.L_x_115:


//--------------------- .nv.shared._Z27flashcore_fused_wmma_kernelPK6__halfS1_S1_PS_fiiii --------------------------
	.section	.nv.shared._Z27flashcore_fused_wmma_kernelPK6__halfS1_S1_PS_fiiii,"aw",@nobits
	.sectionflags	@""
	.align	16
.nv.shared._Z27flashcore_fused_wmma_kernelPK6__halfS1_S1_PS_fiiii:
	.zero		33024


//--------------------- .nv.shared.reserved.0     --------------------------
	.section	.nv.shared.reserved.0,"aw",@nobits
	.weak		__nv_reservedSMEM_offset_0_alias
	.size		__nv_reservedSMEM_offset_0_alias, 0, 64
	.other		__nv_reservedSMEM_offset_0_alias,@"STO_CUDA_RESERVED_SHARED STV_DEFAULT"
__nv_reservedSMEM_offset_0_alias:
	.zero		0
	.zero		64


//--------------------- .nv.constant0._Z27flashcore_fused_wmma_kernelPK6__halfS1_S1_PS_fiiii --------------------------
	.section	.nv.constant0._Z27flashcore_fused_wmma_kernelPK6__halfS1_S1_PS_fiiii,"a",@progbits
	.sectionflags	@""
	.align	4
.nv.constant0._Z27flashcore_fused_wmma_kernelPK6__halfS1_S1_PS_fiiii:
	.zero		948


//--------------------- SYMBOLS --------------------------

	.type		.nv.reservedSmem.offset0,@object
	.size		.nv.reservedSmem.offset0,0x4
	.type		.nv.reservedSmem.cap,@object
	.size		.nv.reservedSmem.cap,0x4
